// auto-generated by cutlass_sweep.conv — config: {"arch": "sm_90", "cluster_m": 2, "cluster_n": 1, "conv_kind": "fprop", "dtype": "tf32", "ndim": 2, "tile_k": 64, "tile_m": 128, "tile_n": 64}
#include "cutlass/cutlass.h"
#include "cute/tensor.hpp"
#include "cutlass/kernel_hardware_info.hpp"
#include "cutlass/conv/convolution.h"
#include "cutlass/conv/dispatch_policy.hpp"
#include "cutlass/conv/collective/collective_builder.hpp"
#include "cutlass/conv/kernel/conv_universal.hpp"
#include "cutlass/conv/device/conv_universal_adapter.hpp"
#include "cutlass/epilogue/collective/collective_builder.hpp"

using namespace cute;
using Elem = cutlass::tfloat32_t;
using Acc  = float;
using LayoutAB = cutlass::layout::TensorNHWC;
using LayoutC  = cutlass::layout::TensorNHWC;
constexpr auto ConvOp = cutlass::conv::Operator::kFprop;
using TileShape    = Shape<_128, _64, Shape<_64>>;
using ClusterShape = Shape<_2, _1, _1>;

using CollectiveEpilogue = typename cutlass::epilogue::collective::CollectiveBuilder<
    cutlass::arch::Sm90, cutlass::arch::OpClassTensorOp,
    TileShape, ClusterShape,
    cutlass::epilogue::collective::EpilogueTileAuto,
    Acc, Acc,
    Elem, LayoutC, 128 / cutlass::sizeof_bits<Elem>::value,
    Elem, LayoutC, 128 / cutlass::sizeof_bits<Elem>::value,
    cutlass::epilogue::collective::EpilogueScheduleAuto
  >::CollectiveOp;

using CollectiveMainloop = typename cutlass::conv::collective::CollectiveBuilder<
    cutlass::arch::Sm90, cutlass::arch::OpClassTensorOp, ConvOp,
    Elem, LayoutAB, 128 / cutlass::sizeof_bits<Elem>::value,
    Elem, LayoutAB, 128 / cutlass::sizeof_bits<Elem>::value,
    Acc,
    TileShape, ClusterShape,
    cutlass::conv::collective::StageCountAutoCarveout<
        static_cast<int>(sizeof(typename CollectiveEpilogue::SharedStorage))>,
    cutlass::conv::collective::KernelScheduleAuto
  >::CollectiveOp;

using ProblemShape = cutlass::conv::ConvProblemShape<
    ConvOp, CollectiveMainloop::DispatchPolicy::NumSpatialDimensions>;
using ConvKernel = cutlass::conv::kernel::ConvUniversal<
    ProblemShape, CollectiveMainloop, CollectiveEpilogue>;
using Conv = cutlass::conv::device::ConvUniversalAdapter<ConvKernel>;

auto* _anchor = &cutlass::device_kernel<ConvKernel>;


// ===== COMPILED SASS (sm_90a) =====

	.target	sm_90a

	.elftype	@"ET_EXEC"


//--------------------- .note.nv.tkinfo           --------------------------
	.section	.note.nv.tkinfo,"",@"SHT_NOTE"
	.sectionflags	@"SHF_NOTE_NV_TKINFO"
	.tkinfo
        /*0018*/ 	.word	0x00000002
        /*0030*/ 	.string	""
        /*0030*/ 	.string	"ptxas"
        /*0030*/ 	.string	"Cuda compilation tools, release 13.0, V13.0.88"
        /*0030*/ 	.string	"Build cuda_13.0.r13.0/compiler.36424714_0"
        /*0030*/ 	.string	"-arch sm_90a -m 64 "



//--------------------- .note.nv.cuinfo           --------------------------
	.section	.note.nv.cuinfo,"",@"SHT_NOTE"
	.sectionflags	@"SHF_NOTE_NV_CUINFO"
        /*0018*/ 	.short	0x0002
        /*001a*/ 	.short	0x005a
        /*001c*/ 	.short	0x0082
	.zero		2


//--------------------- .nv.info                  --------------------------
	.section	.nv.info,"",@"SHT_CUDA_INFO"
	.align	4


	//----- nvinfo : EIATTR_REGCOUNT
	.align		4
        /*0000*/ 	.byte	0x04, 0x2f
        /*0002*/ 	.short	(.L_12 - .L_11)
	.align		4
.L_11:
        /*0004*/ 	.word	index@(_ZN7cutlass13device_kernelINS_4conv6kernel13ConvUniversalINS1_16ConvProblemShapeILNS1_8OperatorE0ELi2EEENS1_10collective14CollectiveConvINS1_46MainloopSm90TmaGmmaWarpSpecializedImplicitGemmILS5_0ELi4ELi2EN4cute5tupleIJNSA_1CILi2EEENSC_ILi1EEESE_EEENS1_36KernelImplicitTmaWarpSpecializedSm90ELi1EEENSB_IJNSC_ILi128EEENSC_ILi64EEENSB_IJSJ_EEEEEENS_10tfloat32_tESM_NSA_8TiledMMAINSA_8MMA_AtomIJNSA_4SM904GMMA29MMA_64x64x8_F32TF32TF32_SS_TNILNSQ_7ScaleInE1ELSS_1EEEEEENSA_6LayoutINSB_IJSE_SE_SE_EEENSB_IJNSC_ILi0EEESX_SX_EEEEENSB_IJNSA_10UnderscoreES10_S10_EEEEENS7_6detail26Sm90ImplicitGemmTileTraitsINSA_20SM90_TMA_LOAD_IM2COLENSA_14ComposedLayoutINSA_7SwizzleILi3ELi4ELi3EEENSA_18smem_ptr_flag_bitsILi32EEENSV_INSB_IJNSB_IJNSC_ILi8EEENSC_ILi16EEEEEENSB_IJNSC_ILi32EEESD_EEENSB_IJSE_NSC_ILi4EEEEEEEEENSB_IJNSB_IJS1E_NSC_ILi512EEEEEENSB_IJSE_NSC_ILi256EEEEEENSB_IJSX_NSC_ILi8192EEEEEEEEEEEEEvEENS14_INSA_23SM90_TMA_LOAD_MULTICASTENS16_IS18_S1A_NSV_INSB_IJNSB_IJS1B_S1B_EEES1F_S1H_EEENSB_IJS1K_S1M_NSB_IJSX_NSC_ILi4096EEEEEEEEEEEEEvEEEENS_8epilogue10collective6detail29Sm90TmaWarpSpecializedAdapterINS24_15DefaultEpilogueISM_NSB_IJNSB_IJlllEEESE_SX_EEES29_NS23_6thread17LinearCombinationISM_Li1EffLNS2A_9ScaleType4KindE0ELNS_15FloatRoundStyleE2ESM_EENS_4gemm15EpilogueDefaultEEEEEvvEEEEvNT_6ParamsE)
        /*0008*/ 	.word	0x0000005c


	//----- nvinfo : EIATTR_FRAME_SIZE
	.align		4
.L_12:
        /*000c*/ 	.byte	0x04, 0x11
        /*000e*/ 	.short	(.L_14 - .L_13)
	.align		4
.L_13:
        /*0010*/ 	.word	index@(_ZN7cutlass13device_kernelINS_4conv6kernel13ConvUniversalINS1_16ConvProblemShapeILNS1_8OperatorE0ELi2EEENS1_10collective14CollectiveConvINS1_46MainloopSm90TmaGmmaWarpSpecializedImplicitGemmILS5_0ELi4ELi2EN4cute5tupleIJNSA_1CILi2EEENSC_ILi1EEESE_EEENS1_36KernelImplicitTmaWarpSpecializedSm90ELi1EEENSB_IJNSC_ILi128EEENSC_ILi64EEENSB_IJSJ_EEEEEENS_10tfloat32_tESM_NSA_8TiledMMAINSA_8MMA_AtomIJNSA_4SM904GMMA29MMA_64x64x8_F32TF32TF32_SS_TNILNSQ_7ScaleInE1ELSS_1EEEEEENSA_6LayoutINSB_IJSE_SE_SE_EEENSB_IJNSC_ILi0EEESX_SX_EEEEENSB_IJNSA_10UnderscoreES10_S10_EEEEENS7_6detail26Sm90ImplicitGemmTileTraitsINSA_20SM90_TMA_LOAD_IM2COLENSA_14ComposedLayoutINSA_7SwizzleILi3ELi4ELi3EEENSA_18smem_ptr_flag_bitsILi32EEENSV_INSB_IJNSB_IJNSC_ILi8EEENSC_ILi16EEEEEENSB_IJNSC_ILi32EEESD_EEENSB_IJSE_NSC_ILi4EEEEEEEEENSB_IJNSB_IJS1E_NSC_ILi512EEEEEENSB_IJSE_NSC_ILi256EEEEEENSB_IJSX_NSC_ILi8192EEEEEEEEEEEEEvEENS14_INSA_23SM90_TMA_LOAD_MULTICASTENS16_IS18_S1A_NSV_INSB_IJNSB_IJS1B_S1B_EEES1F_S1H_EEENSB_IJS1K_S1M_NSB_IJSX_NSC_ILi4096EEEEEEEEEEEEEvEEEENS_8epilogue10collective6detail29Sm90TmaWarpSpecializedAdapterINS24_15DefaultEpilogueISM_NSB_IJNSB_IJlllEEESE_SX_EEES29_NS23_6thread17LinearCombinationISM_Li1EffLNS2A_9ScaleType4KindE0ELNS_15FloatRoundStyleE2ESM_EENS_4gemm15EpilogueDefaultEEEEEvvEEEEvNT_6ParamsE)
        /*0014*/ 	.word	0x00000000


	//----- nvinfo : EIATTR_MIN_STACK_SIZE
	.align		4
.L_14:
        /*0018*/ 	.byte	0x04, 0x12
        /*001a*/ 	.short	(.L_16 - .L_15)
	.align		4
.L_15:
        /*001c*/ 	.word	index@(_ZN7cutlass13device_kernelINS_4conv6kernel13ConvUniversalINS1_16ConvProblemShapeILNS1_8OperatorE0ELi2EEENS1_10collective14CollectiveConvINS1_46MainloopSm90TmaGmmaWarpSpecializedImplicitGemmILS5_0ELi4ELi2EN4cute5tupleIJNSA_1CILi2EEENSC_ILi1EEESE_EEENS1_36KernelImplicitTmaWarpSpecializedSm90ELi1EEENSB_IJNSC_ILi128EEENSC_ILi64EEENSB_IJSJ_EEEEEENS_10tfloat32_tESM_NSA_8TiledMMAINSA_8MMA_AtomIJNSA_4SM904GMMA29MMA_64x64x8_F32TF32TF32_SS_TNILNSQ_7ScaleInE1ELSS_1EEEEEENSA_6LayoutINSB_IJSE_SE_SE_EEENSB_IJNSC_ILi0EEESX_SX_EEEEENSB_IJNSA_10UnderscoreES10_S10_EEEEENS7_6detail26Sm90ImplicitGemmTileTraitsINSA_20SM90_TMA_LOAD_IM2COLENSA_14ComposedLayoutINSA_7SwizzleILi3ELi4ELi3EEENSA_18smem_ptr_flag_bitsILi32EEENSV_INSB_IJNSB_IJNSC_ILi8EEENSC_ILi16EEEEEENSB_IJNSC_ILi32EEESD_EEENSB_IJSE_NSC_ILi4EEEEEEEEENSB_IJNSB_IJS1E_NSC_ILi512EEEEEENSB_IJSE_NSC_ILi256EEEEEENSB_IJSX_NSC_ILi8192EEEEEEEEEEEEEvEENS14_INSA_23SM90_TMA_LOAD_MULTICASTENS16_IS18_S1A_NSV_INSB_IJNSB_IJS1B_S1B_EEES1F_S1H_EEENSB_IJS1K_S1M_NSB_IJSX_NSC_ILi4096EEEEEEEEEEEEEvEEEENS_8epilogue10collective6detail29Sm90TmaWarpSpecializedAdapterINS24_15DefaultEpilogueISM_NSB_IJNSB_IJlllEEESE_SX_EEES29_NS23_6thread17LinearCombinationISM_Li1EffLNS2A_9ScaleType4KindE0ELNS_15FloatRoundStyleE2ESM_EENS_4gemm15EpilogueDefaultEEEEEvvEEEEvNT_6ParamsE)
        /*0020*/ 	.word	0x00000000
.L_16:


//--------------------- .nv.compat                --------------------------
	.section	.nv.compat,"",@"SHT_CUDA_COMPAT_INFO"
	.align	4
        /*0000*/ 	.byte	0x02, 0x09, 0x01, 0x00, 0x02, 0x02, 0x04, 0x00, 0x02, 0x05, 0x05, 0x00, 0x03, 0x07, 0x01, 0x01
        /*0010*/ 	.byte	0x02, 0x03, 0x01, 0x00, 0x02, 0x06, 0x01, 0x00, 0x04, 0x0b, 0x08, 0x00, 0x00, 0x00, 0x00, 0x00
        /*0020*/ 	.byte	0x00, 0x00, 0x00, 0x00


//--------------------- .nv.info._ZN7cutlass13device_kernelINS_4conv6kernel13ConvUniversalINS1_16ConvProblemShapeILNS1_8OperatorE0ELi2EEENS1_10collective14CollectiveConvINS1_46MainloopSm90TmaGmmaWarpSpecializedImplicitGemmILS5_0ELi4ELi2EN4cute5tupleIJNSA_1CILi2EEENSC_ILi1EEESE_EEENS1_36KernelImplicitTmaWarpSpecializedSm90ELi1EEENSB_IJNSC_ILi128EEENSC_ILi64EEENSB_IJSJ_EEEEEENS_10tfloat32_tESM_NSA_8TiledMMAINSA_8MMA_AtomIJNSA_4SM904GMMA29MMA_64x64x8_F32TF32TF32_SS_TNILNSQ_7ScaleInE1ELSS_1EEEEEENSA_6LayoutINSB_IJSE_SE_SE_EEENSB_IJNSC_ILi0EEESX_SX_EEEEENSB_IJNSA_10UnderscoreES10_S10_EEEEENS7_6detail26Sm90ImplicitGemmTileTraitsINSA_20SM90_TMA_LOAD_IM2COLENSA_14ComposedLayoutINSA_7SwizzleILi3ELi4ELi3EEENSA_18smem_ptr_flag_bitsILi32EEENSV_INSB_IJNSB_IJNSC_ILi8EEENSC_ILi16EEEEEENSB_IJNSC_ILi32EEESD_EEENSB_IJSE_NSC_ILi4EEEEEEEEENSB_IJNSB_IJS1E_NSC_ILi512EEEEEENSB_IJSE_NSC_ILi256EEEEEENSB_IJSX_NSC_ILi8192EEEEEEEEEEEEEvEENS14_INSA_23SM90_TMA_LOAD_MULTICASTENS16_IS18_S1A_NSV_INSB_IJNSB_IJS1B_S1B_EEES1F_S1H_EEENSB_IJS1K_S1M_NSB_IJSX_NSC_ILi4096EEEEEEEEEEEEEvEEEENS_8epilogue10collective6detail29Sm90TmaWarpSpecializedAdapterINS24_15DefaultEpilogueISM_NSB_IJNSB_IJlllEEESE_SX_EEES29_NS23_6thread17LinearCombinationISM_Li1EffLNS2A_9ScaleType4KindE0ELNS_15FloatRoundStyleE2ESM_EENS_4gemm15EpilogueDefaultEEEEEvvEEEEvNT_6ParamsE --------------------------
	.section	.nv.info._ZN7cutlass13device_kernelINS_4conv6kernel13ConvUniversalINS1_16ConvProblemShapeILNS1_8OperatorE0ELi2EEENS1_10collective14CollectiveConvINS1_46MainloopSm90TmaGmmaWarpSpecializedImplicitGemmILS5_0ELi4ELi2EN4cute5tupleIJNSA_1CILi2EEENSC_ILi1EEESE_EEENS1_36KernelImplicitTmaWarpSpecializedSm90ELi1EEENSB_IJNSC_ILi128EEENSC_ILi64EEENSB_IJSJ_EEEEEENS_10tfloat32_tESM_NSA_8TiledMMAINSA_8MMA_AtomIJNSA_4SM904GMMA29MMA_64x64x8_F32TF32TF32_SS_TNILNSQ_7ScaleInE1ELSS_1EEEEEENSA_6LayoutINSB_IJSE_SE_SE_EEENSB_IJNSC_ILi0EEESX_SX_EEEEENSB_IJNSA_10UnderscoreES10_S10_EEEEENS7_6detail26Sm90ImplicitGemmTileTraitsINSA_20SM90_TMA_LOAD_IM2COLENSA_14ComposedLayoutINSA_7SwizzleILi3ELi4ELi3EEENSA_18smem_ptr_flag_bitsILi32EEENSV_INSB_IJNSB_IJNSC_ILi8EEENSC_ILi16EEEEEENSB_IJNSC_ILi32EEESD_EEENSB_IJSE_NSC_ILi4EEEEEEEEENSB_IJNSB_IJS1E_NSC_ILi512EEEEEENSB_IJSE_NSC_ILi256EEEEEENSB_IJSX_NSC_ILi8192EEEEEEEEEEEEEvEENS14_INSA_23SM90_TMA_LOAD_MULTICASTENS16_IS18_S1A_NSV_INSB_IJNSB_IJS1B_S1B_EEES1F_S1H_EEENSB_IJS1K_S1M_NSB_IJSX_NSC_ILi4096EEEEEEEEEEEEEvEEEENS_8epilogue10collective6detail29Sm90TmaWarpSpecializedAdapterINS24_15DefaultEpilogueISM_NSB_IJNSB_IJlllEEESE_SX_EEES29_NS23_6thread17LinearCombinationISM_Li1EffLNS2A_9ScaleType4KindE0ELNS_15FloatRoundStyleE2ESM_EENS_4gemm15EpilogueDefaultEEEEEvvEEEEvNT_6ParamsE,"",@"SHT_CUDA_INFO"
	.sectionflags	@""
	.align	4


	//----- nvinfo : EIATTR_CUDA_API_VERSION
	.align		4
        /*0000*/ 	.byte	0x04, 0x37
        /*0002*/ 	.short	(.L_18 - .L_17)
.L_17:
        /*0004*/ 	.word	0x00000082


	//----- nvinfo : EIATTR_KPARAM_INFO
	.align		4
.L_18:
        /*0008*/ 	.byte	0x04, 0x17
        /*000a*/ 	.short	(.L_20 - .L_19)
.L_19:
        /*000c*/ 	.word	0x00000000
        /*0010*/ 	.short	0x0000
        /*0012*/ 	.short	0x0070
        /*0014*/ 	.byte	0x00, 0xf0, 0x01, 0x0e


	//----- nvinfo : EIATTR_SPARSE_MMA_MASK
	.align		4
.L_20:
        /*0018*/ 	.byte	0x03, 0x50
        /*001a*/ 	.short	0x0000


	//----- nvinfo : EIATTR_MAXREG_COUNT
	.align		4
        /*001c*/ 	.byte	0x03, 0x1b
        /*001e*/ 	.short	0x00ff


	//----- nvinfo : EIATTR_NUM_BARRIERS
	.align		4
        /*0020*/ 	.byte	0x02, 0x4c
        /*0022*/ 	.byte	0x01
	.zero		1


	//----- nvinfo : EIATTR_MERCURY_ISA_VERSION
	.align		4
        /*0024*/ 	.byte	0x03, 0x5f
        /*0026*/ 	.short	0x0101


	//----- nvinfo : EIATTR_COOP_GROUP_MASK_REGIDS
	.align		4
        /*0028*/ 	.byte	0x04, 0x29
        /*002a*/ 	.short	(.L_22 - .L_21)


	//   ....[0]....
.L_21:
        /*002c*/ 	.word	0xffffffff


	//   ....[1]....
        /*0030*/ 	.word	0xffffffff


	//   ....[2]....
        /*0034*/ 	.word	0xffffffff


	//   ....[3]....
        /*0038*/ 	.word	0xffffffff


	//----- nvinfo : EIATTR_COOP_GROUP_INSTR_OFFSETS
	.align		4
.L_22:
        /*003c*/ 	.byte	0x04, 0x28
        /*003e*/ 	.short	(.L_24 - .L_23)


	//   ....[0]....
.L_23:
        /*0040*/ 	.word	0x00000070


	//   ....[1]....
        /*0044*/ 	.word	0x00000080


	//   ....[2]....
        /*0048*/ 	.word	0x00000140


	//   ....[3]....
        /*004c*/ 	.word	0x000006a0


	//----- nvinfo : EIATTR_MBARRIER_INSTR_OFFSETS
	.align		4
.L_24:
        /*0050*/ 	.byte	0x04, 0x39
        /*0052*/ 	.short	(.L_26 - .L_25)


	//   ....[0]....
.L_25:
        /*0054*/ 	.word	0x000002f0
        /*0058*/ 	.word	0x000000ff
        /*005c*/ 	.word	0x00030000
        /*0060*/ 	.short	0x0100
        /*0062*/ 	.byte	0x08
	.zero		1


	//   ....[1]....
        /*0064*/ 	.word	0x00000300
        /*0068*/ 	.word	0x000000ff
        /*006c*/ 	.word	0x00030020
        /*0070*/ 	.short	0x0100
        /*0072*/ 	.byte	0x08
	.zero		1


	//   ....[2]....
        /*0074*/ 	.word	0x00000310
        /*0078*/ 	.word	0x000000ff
        /*007c*/ 	.word	0x00030008
        /*0080*/ 	.short	0x0100
        /*0082*/ 	.byte	0x08
	.zero		1


	//   ....[3]....
        /*0084*/ 	.word	0x00000320
        /*0088*/ 	.word	0x000000ff
        /*008c*/ 	.word	0x00030028
        /*0090*/ 	.short	0x0100
        /*0092*/ 	.byte	0x08
	.zero		1


	//   ....[4]....
        /*0094*/ 	.word	0x00000330
        /*0098*/ 	.word	0x000000ff
        /*009c*/ 	.word	0x00030010
        /*00a0*/ 	.short	0x0100
        /*00a2*/ 	.byte	0x08
	.zero		1


	//   ....[5]....
        /*00a4*/ 	.word	0x00000340
        /*00a8*/ 	.word	0x000000ff
        /*00ac*/ 	.word	0x00030030
        /*00b0*/ 	.short	0x0100
        /*00b2*/ 	.byte	0x08
	.zero		1


	//   ....[6]....
        /*00b4*/ 	.word	0x00000350
        /*00b8*/ 	.word	0x000000ff
        /*00bc*/ 	.word	0x00030018
        /*00c0*/ 	.short	0x0100
        /*00c2*/ 	.byte	0x08
	.zero		1


	//   ....[7]....
        /*00c4*/ 	.word	0x00000360
        /*00c8*/ 	.word	0x000000ff
        /*00cc*/ 	.word	0x00030038
        /*00d0*/ 	.short	0x0100
        /*00d2*/ 	.byte	0x08
	.zero		1


	//   ....[8]....
        /*00d4*/ 	.word	0x00000cf0
        /*00d8*/ 	.word	0x00000007
        /*00dc*/ 	.word	0x00030000
        /*00e0*/ 	.short	0x010a
        /*00e2*/ 	.byte	0x3f
	.zero		1


	//   ....[9]....
        /*00e4*/ 	.word	0x000013f0
        /*00e8*/ 	.word	0x00000009
        /*00ec*/ 	.word	0x00030000
        /*00f0*/ 	.short	0x010a
        /*00f2*/ 	.byte	0x3f
	.zero		1


	//   ....[10]....
        /*00f4*/ 	.word	0x00001950
        /*00f8*/ 	.word	0x00000009
        /*00fc*/ 	.word	0x00000000
        /*0100*/ 	.short	0x0101
        /*0102*/ 	.byte	0x3f
	.zero		1


	//   ....[11]....
        /*0104*/ 	.word	0x00001b30
        /*0108*/ 	.word	0x00000005
        /*010c*/ 	.word	0x00000000
        /*0110*/ 	.short	0x0101
        /*0112*/ 	.byte	0x3f
	.zero		1


	//   ....[12]....
        /*0114*/ 	.word	0x000068c0
        /*0118*/ 	.word	0x0000000e
        /*011c*/ 	.word	0x00030020
        /*0120*/ 	.short	0x010a
        /*0122*/ 	.byte	0x3f
	.zero		1


	//   ....[13]....
        /*0124*/ 	.word	0x00009fd0
        /*0128*/ 	.word	0x00000003
        /*012c*/ 	.word	0x00000000
        /*0130*/ 	.short	0x010a
        /*0132*/ 	.byte	0x3f
	.zero		1


	//   ....[14]....
        /*0134*/ 	.word	0x0000a080
        /*0138*/ 	.word	0x00000002
        /*013c*/ 	.word	0x00000000
        /*0140*/ 	.short	0x010a
        /*0142*/ 	.byte	0x3f
	.zero		1


	//   ....[15]....
        /*0144*/ 	.word	0x0000a130
        /*0148*/ 	.word	0x00000002
        /*014c*/ 	.word	0x00000000
        /*0150*/ 	.short	0x010a
        /*0152*/ 	.byte	0x3f
	.zero		1


	//   ....[16]....
        /*0154*/ 	.word	0x0000a1e0
        /*0158*/ 	.word	0x00000005
        /*015c*/ 	.word	0x00000000
        /*0160*/ 	.short	0x010a
        /*0162*/ 	.byte	0x3f
	.zero		1


	//----- nvinfo : EIATTR_NUM_MBARRIERS
	.align		4
.L_26:
        /*0164*/ 	.byte	0x03, 0x38
        /*0166*/ 	.short	0x0008


	//----- nvinfo : EIATTR_EXIT_INSTR_OFFSETS
	.align		4
        /*0168*/ 	.byte	0x04, 0x1c
        /*016a*/ 	.short	(.L_28 - .L_27)


	//   ....[0]....
.L_27:
        /*016c*/ 	.word	0x00000a20


	//   ....[1]....
        /*0170*/ 	.word	0x00001c90


	//   ....[2]....
        /*0174*/ 	.word	0x00004eb0


	//   ....[3]....
        /*0178*/ 	.word	0x00004ee0


	//   ....[4]....
        /*017c*/ 	.word	0x00006540


	//   ....[5]....
        /*0180*/ 	.word	0x00006570


	//   ....[6]....
        /*0184*/ 	.word	0x00006590


	//   ....[7]....
        /*0188*/ 	.word	0x00009ee0


	//   ....[8]....
        /*018c*/ 	.word	0x0000a210


	//----- nvinfo : EIATTR_MAX_THREADS
	.align		4
.L_28:
        /*0190*/ 	.byte	0x04, 0x05
        /*0192*/ 	.short	(.L_30 - .L_29)
.L_29:
        /*0194*/ 	.word	0x00000100
        /*0198*/ 	.word	0x00000001
        /*019c*/ 	.word	0x00000001


	//----- nvinfo : EIATTR_CRS_STACK_SIZE
	.align		4
.L_30:
        /*01a0*/ 	.byte	0x04, 0x1e
        /*01a2*/ 	.short	(.L_32 - .L_31)
.L_31:
        /*01a4*/ 	.word	0x00000000


	//----- nvinfo : EIATTR_CBANK_PARAM_SIZE
	.align		4
.L_32:
        /*01a8*/ 	.byte	0x03, 0x19
        /*01aa*/ 	.short	0x03f0


	//----- nvinfo : EIATTR_PARAM_CBANK
	.align		4
        /*01ac*/ 	.byte	0x04, 0x0a
        /*01ae*/ 	.short	(.L_34 - .L_33)
	.align		4
.L_33:
        /*01b0*/ 	.word	index@(.nv.constant0._ZN7cutlass13device_kernelINS_4conv6kernel13ConvUniversalINS1_16ConvProblemShapeILNS1_8OperatorE0ELi2EEENS1_10collective14CollectiveConvINS1_46MainloopSm90TmaGmmaWarpSpecializedImplicitGemmILS5_0ELi4ELi2EN4cute5tupleIJNSA_1CILi2EEENSC_ILi1EEESE_EEENS1_36KernelImplicitTmaWarpSpecializedSm90ELi1EEENSB_IJNSC_ILi128EEENSC_ILi64EEENSB_IJSJ_EEEEEENS_10tfloat32_tESM_NSA_8TiledMMAINSA_8MMA_AtomIJNSA_4SM904GMMA29MMA_64x64x8_F32TF32TF32_SS_TNILNSQ_7ScaleInE1ELSS_1EEEEEENSA_6LayoutINSB_IJSE_SE_SE_EEENSB_IJNSC_ILi0EEESX_SX_EEEEENSB_IJNSA_10UnderscoreES10_S10_EEEEENS7_6detail26Sm90ImplicitGemmTileTraitsINSA_20SM90_TMA_LOAD_IM2COLENSA_14ComposedLayoutINSA_7SwizzleILi3ELi4ELi3EEENSA_18smem_ptr_flag_bitsILi32EEENSV_INSB_IJNSB_IJNSC_ILi8EEENSC_ILi16EEEEEENSB_IJNSC_ILi32EEESD_EEENSB_IJSE_NSC_ILi4EEEEEEEEENSB_IJNSB_IJS1E_NSC_ILi512EEEEEENSB_IJSE_NSC_ILi256EEEEEENSB_IJSX_NSC_ILi8192EEEEEEEEEEEEEvEENS14_INSA_23SM90_TMA_LOAD_MULTICASTENS16_IS18_S1A_NSV_INSB_IJNSB_IJS1B_S1B_EEES1F_S1H_EEENSB_IJS1K_S1M_NSB_IJSX_NSC_ILi4096EEEEEEEEEEEEEvEEEENS_8epilogue10collective6detail29Sm90TmaWarpSpecializedAdapterINS24_15DefaultEpilogueISM_NSB_IJNSB_IJlllEEESE_SX_EEES29_NS23_6thread17LinearCombinationISM_Li1EffLNS2A_9ScaleType4KindE0ELNS_15FloatRoundStyleE2ESM_EENS_4gemm15EpilogueDefaultEEEEEvvEEEEvNT_6ParamsE)
        /*01b4*/ 	.short	0x0210
        /*01b6*/ 	.short	0x03f0


	//----- nvinfo : EIATTR_SW_WAR
	.align		4
.L_34:
        /*01b8*/ 	.byte	0x04, 0x36
        /*01ba*/ 	.short	(.L_36 - .L_35)
.L_35:
        /*01bc*/ 	.word	0x00000008
.L_36:


//--------------------- .nv.callgraph             --------------------------
	.section	.nv.callgraph,"",@"SHT_CUDA_CALLGRAPH"
	.align	4
	.sectionentsize	8
	.align		4
        /*0000*/ 	.word	0x00000000
	.align		4
        /*0004*/ 	.word	0xffffffff
	.align		4
        /*0008*/ 	.word	0x00000000
	.align		4
        /*000c*/ 	.word	0xfffffffe
	.align		4
        /*0010*/ 	.word	0x00000000
	.align		4
        /*0014*/ 	.word	0xfffffffd
	.align		4
        /*0018*/ 	.word	0x00000000
	.align		4
        /*001c*/ 	.word	0xfffffffc


//--------------------- .nv.constant4             --------------------------
	.section	.nv.constant4,"a",@progbits
	.align	8
	.align		8
.nv.constant4:
        /*0000*/ 	.dword	_ZN39_INTERNAL_52e91e5e_4_k_cu_a97282f6_27914cuda3std3__45__cpo5beginE
	.align		8
        /*0008*/ 	.dword	_ZN39_INTERNAL_52e91e5e_4_k_cu_a97282f6_27914cuda3std3__45__cpo3endE
	.align		8
        /*0010*/ 	.dword	_ZN39_INTERNAL_52e91e5e_4_k_cu_a97282f6_27914cuda3std3__45__cpo6cbeginE
	.align		8
        /*0018*/ 	.dword	_ZN39_INTERNAL_52e91e5e_4_k_cu_a97282f6_27914cuda3std3__45__cpo4cendE
	.align		8
        /*0020*/ 	.dword	_ZN39_INTERNAL_52e91e5e_4_k_cu_a97282f6_27914cuda3std3__441_GLOBAL__N__52e91e5e_4_k_cu_a97282f6_27916ignoreE
	.align		8
        /*0028*/ 	.dword	_ZN39_INTERNAL_52e91e5e_4_k_cu_a97282f6_27914cuda3std3__419piecewise_constructE
	.align		8
        /*0030*/ 	.dword	_ZN39_INTERNAL_52e91e5e_4_k_cu_a97282f6_27914cuda3std3__48in_placeE
	.align		8
        /*0038*/ 	.dword	_ZN39_INTERNAL_52e91e5e_4_k_cu_a97282f6_27914cuda3std6ranges3__45__cpo4swapE
	.align		8
        /*0040*/ 	.dword	_ZN39_INTERNAL_52e91e5e_4_k_cu_a97282f6_27914cuda3std6ranges3__45__cpo9iter_moveE
	.align		8
        /*0048*/ 	.dword	_ZN39_INTERNAL_52e91e5e_4_k_cu_a97282f6_27914cute7productE
	.align		8
        /*0050*/ 	.dword	_ZN39_INTERNAL_52e91e5e_4_k_cu_a97282f6_27914cute1_E


//--------------------- .text._ZN7cutlass13device_kernelINS_4conv6kernel13ConvUniversalINS1_16ConvProblemShapeILNS1_8OperatorE0ELi2EEENS1_10collective14CollectiveConvINS1_46MainloopSm90TmaGmmaWarpSpecializedImplicitGemmILS5_0ELi4ELi2EN4cute5tupleIJNSA_1CILi2EEENSC_ILi1EEESE_EEENS1_36KernelImplicitTmaWarpSpecializedSm90ELi1EEENSB_IJNSC_ILi128EEENSC_ILi64EEENSB_IJSJ_EEEEEENS_10tfloat32_tESM_NSA_8TiledMMAINSA_8MMA_AtomIJNSA_4SM904GMMA29MMA_64x64x8_F32TF32TF32_SS_TNILNSQ_7ScaleInE1ELSS_1EEEEEENSA_6LayoutINSB_IJSE_SE_SE_EEENSB_IJNSC_ILi0EEESX_SX_EEEEENSB_IJNSA_10UnderscoreES10_S10_EEEEENS7_6detail26Sm90ImplicitGemmTileTraitsINSA_20SM90_TMA_LOAD_IM2COLENSA_14ComposedLayoutINSA_7SwizzleILi3ELi4ELi3EEENSA_18smem_ptr_flag_bitsILi32EEENSV_INSB_IJNSB_IJNSC_ILi8EEENSC_ILi16EEEEEENSB_IJNSC_ILi32EEESD_EEENSB_IJSE_NSC_ILi4EEEEEEEEENSB_IJNSB_IJS1E_NSC_ILi512EEEEEENSB_IJSE_NSC_ILi256EEEEEENSB_IJSX_NSC_ILi8192EEEEEEEEEEEEEvEENS14_INSA_23SM90_TMA_LOAD_MULTICASTENS16_IS18_S1A_NSV_INSB_IJNSB_IJS1B_S1B_EEES1F_S1H_EEENSB_IJS1K_S1M_NSB_IJSX_NSC_ILi4096EEEEEEEEEEEEEvEEEENS_8epilogue10collective6detail29Sm90TmaWarpSpecializedAdapterINS24_15DefaultEpilogueISM_NSB_IJNSB_IJlllEEESE_SX_EEES29_NS23_6thread17LinearCombinationISM_Li1EffLNS2A_9ScaleType4KindE0ELNS_15FloatRoundStyleE2ESM_EENS_4gemm15EpilogueDefaultEEEEEvvEEEEvNT_6ParamsE --------------------------
	.section	.text._ZN7cutlass13device_kernelINS_4conv6kernel13ConvUniversalINS1_16ConvProblemShapeILNS1_8OperatorE0ELi2EEENS1_10collective14CollectiveConvINS1_46MainloopSm90TmaGmmaWarpSpecializedImplicitGemmILS5_0ELi4ELi2EN4cute5tupleIJNSA_1CILi2EEENSC_ILi1EEESE_EEENS1_36KernelImplicitTmaWarpSpecializedSm90ELi1EEENSB_IJNSC_ILi128EEENSC_ILi64EEENSB_IJSJ_EEEEEENS_10tfloat32_tESM_NSA_8TiledMMAINSA_8MMA_AtomIJNSA_4SM904GMMA29MMA_64x64x8_F32TF32TF32_SS_TNILNSQ_7ScaleInE1ELSS_1EEEEEENSA_6LayoutINSB_IJSE_SE_SE_EEENSB_IJNSC_ILi0EEESX_SX_EEEEENSB_IJNSA_10UnderscoreES10_S10_EEEEENS7_6detail26Sm90ImplicitGemmTileTraitsINSA_20SM90_TMA_LOAD_IM2COLENSA_14ComposedLayoutINSA_7SwizzleILi3ELi4ELi3EEENSA_18smem_ptr_flag_bitsILi32EEENSV_INSB_IJNSB_IJNSC_ILi8EEENSC_ILi16EEEEEENSB_IJNSC_ILi32EEESD_EEENSB_IJSE_NSC_ILi4EEEEEEEEENSB_IJNSB_IJS1E_NSC_ILi512EEEEEENSB_IJSE_NSC_ILi256EEEEEENSB_IJSX_NSC_ILi8192EEEEEEEEEEEEEvEENS14_INSA_23SM90_TMA_LOAD_MULTICASTENS16_IS18_S1A_NSV_INSB_IJNSB_IJS1B_S1B_EEES1F_S1H_EEENSB_IJS1K_S1M_NSB_IJSX_NSC_ILi4096EEEEEEEEEEEEEvEEEENS_8epilogue10collective6detail29Sm90TmaWarpSpecializedAdapterINS24_15DefaultEpilogueISM_NSB_IJNSB_IJlllEEESE_SX_EEES29_NS23_6thread17LinearCombinationISM_Li1EffLNS2A_9ScaleType4KindE0ELNS_15FloatRoundStyleE2ESM_EENS_4gemm15EpilogueDefaultEEEEEvvEEEEvNT_6ParamsE,"ax",@progbits
	.align	128
.text._ZN7cutlass13device_kernelINS_4conv6kernel13ConvUniversalINS1_16ConvProblemShapeILNS1_8OperatorE0ELi2EEENS1_10collective14CollectiveConvINS1_46MainloopSm90TmaGmmaWarpSpecializedImplicitGemmILS5_0ELi4ELi2EN4cute5tupleIJNSA_1CILi2EEENSC_ILi1EEESE_EEENS1_36KernelImplicitTmaWarpSpecializedSm90ELi1EEENSB_IJNSC_ILi128EEENSC_ILi64EEENSB_IJSJ_EEEEEENS_10tfloat32_tESM_NSA_8TiledMMAINSA_8MMA_AtomIJNSA_4SM904GMMA29MMA_64x64x8_F32TF32TF32_SS_TNILNSQ_7ScaleInE1ELSS_1EEEEEENSA_6LayoutINSB_IJSE_SE_SE_EEENSB_IJNSC_ILi0EEESX_SX_EEEEENSB_IJNSA_10UnderscoreES10_S10_EEEEENS7_6detail26Sm90ImplicitGemmTileTraitsINSA_20SM90_TMA_LOAD_IM2COLENSA_14ComposedLayoutINSA_7SwizzleILi3ELi4ELi3EEENSA_18smem_ptr_flag_bitsILi32EEENSV_INSB_IJNSB_IJNSC_ILi8EEENSC_ILi16EEEEEENSB_IJNSC_ILi32EEESD_EEENSB_IJSE_NSC_ILi4EEEEEEEEENSB_IJNSB_IJS1E_NSC_ILi512EEEEEENSB_IJSE_NSC_ILi256EEEEEENSB_IJSX_NSC_ILi8192EEEEEEEEEEEEEvEENS14_INSA_23SM90_TMA_LOAD_MULTICASTENS16_IS18_S1A_NSV_INSB_IJNSB_IJS1B_S1B_EEES1F_S1H_EEENSB_IJS1K_S1M_NSB_IJSX_NSC_ILi4096EEEEEEEEEEEEEvEEEENS_8epilogue10collective6detail29Sm90TmaWarpSpecializedAdapterINS24_15DefaultEpilogueISM_NSB_IJNSB_IJlllEEESE_SX_EEES29_NS23_6thread17LinearCombinationISM_Li1EffLNS2A_9ScaleType4KindE0ELNS_15FloatRoundStyleE2ESM_EENS_4gemm15EpilogueDefaultEEEEEvvEEEEvNT_6ParamsE:
        .type           _ZN7cutlass13device_kernelINS_4conv6kernel13ConvUniversalINS1_16ConvProblemShapeILNS1_8OperatorE0ELi2EEENS1_10collective14CollectiveConvINS1_46MainloopSm90TmaGmmaWarpSpecializedImplicitGemmILS5_0ELi4ELi2EN4cute5tupleIJNSA_1CILi2EEENSC_ILi1EEESE_EEENS1_36KernelImplicitTmaWarpSpecializedSm90ELi1EEENSB_IJNSC_ILi128EEENSC_ILi64EEENSB_IJSJ_EEEEEENS_10tfloat32_tESM_NSA_8TiledMMAINSA_8MMA_AtomIJNSA_4SM904GMMA29MMA_64x64x8_F32TF32TF32_SS_TNILNSQ_7ScaleInE1ELSS_1EEEEEENSA_6LayoutINSB_IJSE_SE_SE_EEENSB_IJNSC_ILi0EEESX_SX_EEEEENSB_IJNSA_10UnderscoreES10_S10_EEEEENS7_6detail26Sm90ImplicitGemmTileTraitsINSA_20SM90_TMA_LOAD_IM2COLENSA_14ComposedLayoutINSA_7SwizzleILi3ELi4ELi3EEENSA_18smem_ptr_flag_bitsILi32EEENSV_INSB_IJNSB_IJNSC_ILi8EEENSC_ILi16EEEEEENSB_IJNSC_ILi32EEESD_EEENSB_IJSE_NSC_ILi4EEEEEEEEENSB_IJNSB_IJS1E_NSC_ILi512EEEEEENSB_IJSE_NSC_ILi256EEEEEENSB_IJSX_NSC_ILi8192EEEEEEEEEEEEEvEENS14_INSA_23SM90_TMA_LOAD_MULTICASTENS16_IS18_S1A_NSV_INSB_IJNSB_IJS1B_S1B_EEES1F_S1H_EEENSB_IJS1K_S1M_NSB_IJSX_NSC_ILi4096EEEEEEEEEEEEEvEEEENS_8epilogue10collective6detail29Sm90TmaWarpSpecializedAdapterINS24_15DefaultEpilogueISM_NSB_IJNSB_IJlllEEESE_SX_EEES29_NS23_6thread17LinearCombinationISM_Li1EffLNS2A_9ScaleType4KindE0ELNS_15FloatRoundStyleE2ESM_EENS_4gemm15EpilogueDefaultEEEEEvvEEEEvNT_6ParamsE,@function
        .size           _ZN7cutlass13device_kernelINS_4conv6kernel13ConvUniversalINS1_16ConvProblemShapeILNS1_8OperatorE0ELi2EEENS1_10collective14CollectiveConvINS1_46MainloopSm90TmaGmmaWarpSpecializedImplicitGemmILS5_0ELi4ELi2EN4cute5tupleIJNSA_1CILi2EEENSC_ILi1EEESE_EEENS1_36KernelImplicitTmaWarpSpecializedSm90ELi1EEENSB_IJNSC_ILi128EEENSC_ILi64EEENSB_IJSJ_EEEEEENS_10tfloat32_tESM_NSA_8TiledMMAINSA_8MMA_AtomIJNSA_4SM904GMMA29MMA_64x64x8_F32TF32TF32_SS_TNILNSQ_7ScaleInE1ELSS_1EEEEEENSA_6LayoutINSB_IJSE_SE_SE_EEENSB_IJNSC_ILi0EEESX_SX_EEEEENSB_IJNSA_10UnderscoreES10_S10_EEEEENS7_6detail26Sm90ImplicitGemmTileTraitsINSA_20SM90_TMA_LOAD_IM2COLENSA_14ComposedLayoutINSA_7SwizzleILi3ELi4ELi3EEENSA_18smem_ptr_flag_bitsILi32EEENSV_INSB_IJNSB_IJNSC_ILi8EEENSC_ILi16EEEEEENSB_IJNSC_ILi32EEESD_EEENSB_IJSE_NSC_ILi4EEEEEEEEENSB_IJNSB_IJS1E_NSC_ILi512EEEEEENSB_IJSE_NSC_ILi256EEEEEENSB_IJSX_NSC_ILi8192EEEEEEEEEEEEEvEENS14_INSA_23SM90_TMA_LOAD_MULTICASTENS16_IS18_S1A_NSV_INSB_IJNSB_IJS1B_S1B_EEES1F_S1H_EEENSB_IJS1K_S1M_NSB_IJSX_NSC_ILi4096EEEEEEEEEEEEEvEEEENS_8epilogue10collective6detail29Sm90TmaWarpSpecializedAdapterINS24_15DefaultEpilogueISM_NSB_IJNSB_IJlllEEESE_SX_EEES29_NS23_6thread17LinearCombinationISM_Li1EffLNS2A_9ScaleType4KindE0ELNS_15FloatRoundStyleE2ESM_EENS_4gemm15EpilogueDefaultEEEEEvvEEEEvNT_6ParamsE,(.L_x_159 - _ZN7cutlass13device_kernelINS_4conv6kernel13ConvUniversalINS1_16ConvProblemShapeILNS1_8OperatorE0ELi2EEENS1_10collective14CollectiveConvINS1_46MainloopSm90TmaGmmaWarpSpecializedImplicitGemmILS5_0ELi4ELi2EN4cute5tupleIJNSA_1CILi2EEENSC_ILi1EEESE_EEENS1_36KernelImplicitTmaWarpSpecializedSm90ELi1EEENSB_IJNSC_ILi128EEENSC_ILi64EEENSB_IJSJ_EEEEEENS_10tfloat32_tESM_NSA_8TiledMMAINSA_8MMA_AtomIJNSA_4SM904GMMA29MMA_64x64x8_F32TF32TF32_SS_TNILNSQ_7ScaleInE1ELSS_1EEEEEENSA_6LayoutINSB_IJSE_SE_SE_EEENSB_IJNSC_ILi0EEESX_SX_EEEEENSB_IJNSA_10UnderscoreES10_S10_EEEEENS7_6detail26Sm90ImplicitGemmTileTraitsINSA_20SM90_TMA_LOAD_IM2COLENSA_14ComposedLayoutINSA_7SwizzleILi3ELi4ELi3EEENSA_18smem_ptr_flag_bitsILi32EEENSV_INSB_IJNSB_IJNSC_ILi8EEENSC_ILi16EEEEEENSB_IJNSC_ILi32EEESD_EEENSB_IJSE_NSC_ILi4EEEEEEEEENSB_IJNSB_IJS1E_NSC_ILi512EEEEEENSB_IJSE_NSC_ILi256EEEEEENSB_IJSX_NSC_ILi8192EEEEEEEEEEEEEvEENS14_INSA_23SM90_TMA_LOAD_MULTICASTENS16_IS18_S1A_NSV_INSB_IJNSB_IJS1B_S1B_EEES1F_S1H_EEENSB_IJS1K_S1M_NSB_IJSX_NSC_ILi4096EEEEEEEEEEEEEvEEEENS_8epilogue10collective6detail29Sm90TmaWarpSpecializedAdapterINS24_15DefaultEpilogueISM_NSB_IJNSB_IJlllEEESE_SX_EEES29_NS23_6thread17LinearCombinationISM_Li1EffLNS2A_9ScaleType4KindE0ELNS_15FloatRoundStyleE2ESM_EENS_4gemm15EpilogueDefaultEEEEEvvEEEEvNT_6ParamsE)
        .other          _ZN7cutlass13device_kernelINS_4conv6kernel13ConvUniversalINS1_16ConvProblemShapeILNS1_8OperatorE0ELi2EEENS1_10collective14CollectiveConvINS1_46MainloopSm90TmaGmmaWarpSpecializedImplicitGemmILS5_0ELi4ELi2EN4cute5tupleIJNSA_1CILi2EEENSC_ILi1EEESE_EEENS1_36KernelImplicitTmaWarpSpecializedSm90ELi1EEENSB_IJNSC_ILi128EEENSC_ILi64EEENSB_IJSJ_EEEEEENS_10tfloat32_tESM_NSA_8TiledMMAINSA_8MMA_AtomIJNSA_4SM904GMMA29MMA_64x64x8_F32TF32TF32_SS_TNILNSQ_7ScaleInE1ELSS_1EEEEEENSA_6LayoutINSB_IJSE_SE_SE_EEENSB_IJNSC_ILi0EEESX_SX_EEEEENSB_IJNSA_10UnderscoreES10_S10_EEEEENS7_6detail26Sm90ImplicitGemmTileTraitsINSA_20SM90_TMA_LOAD_IM2COLENSA_14ComposedLayoutINSA_7SwizzleILi3ELi4ELi3EEENSA_18smem_ptr_flag_bitsILi32EEENSV_INSB_IJNSB_IJNSC_ILi8EEENSC_ILi16EEEEEENSB_IJNSC_ILi32EEESD_EEENSB_IJSE_NSC_ILi4EEEEEEEEENSB_IJNSB_IJS1E_NSC_ILi512EEEEEENSB_IJSE_NSC_ILi256EEEEEENSB_IJSX_NSC_ILi8192EEEEEEEEEEEEEvEENS14_INSA_23SM90_TMA_LOAD_MULTICASTENS16_IS18_S1A_NSV_INSB_IJNSB_IJS1B_S1B_EEES1F_S1H_EEENSB_IJS1K_S1M_NSB_IJSX_NSC_ILi4096EEEEEEEEEEEEEvEEEENS_8epilogue10collective6detail29Sm90TmaWarpSpecializedAdapterINS24_15DefaultEpilogueISM_NSB_IJNSB_IJlllEEESE_SX_EEES29_NS23_6thread17LinearCombinationISM_Li1EffLNS2A_9ScaleType4KindE0ELNS_15FloatRoundStyleE2ESM_EENS_4gemm15EpilogueDefaultEEEEEvvEEEEvNT_6ParamsE,@"STO_CUDA_ENTRY STV_DEFAULT"
_ZN7cutlass13device_kernelINS_4conv6kernel13ConvUniversalINS1_16ConvProblemShapeILNS1_8OperatorE0ELi2EEENS1_10collective14CollectiveConvINS1_46MainloopSm90TmaGmmaWarpSpecializedImplicitGemmILS5_0ELi4ELi2EN4cute5tupleIJNSA_1CILi2EEENSC_ILi1EEESE_EEENS1_36KernelImplicitTmaWarpSpecializedSm90ELi1EEENSB_IJNSC_ILi128EEENSC_ILi64EEENSB_IJSJ_EEEEEENS_10tfloat32_tESM_NSA_8TiledMMAINSA_8MMA_AtomIJNSA_4SM904GMMA29MMA_64x64x8_F32TF32TF32_SS_TNILNSQ_7ScaleInE1ELSS_1EEEEEENSA_6LayoutINSB_IJSE_SE_SE_EEENSB_IJNSC_ILi0EEESX_SX_EEEEENSB_IJNSA_10UnderscoreES10_S10_EEEEENS7_6detail26Sm90ImplicitGemmTileTraitsINSA_20SM90_TMA_LOAD_IM2COLENSA_14ComposedLayoutINSA_7SwizzleILi3ELi4ELi3EEENSA_18smem_ptr_flag_bitsILi32EEENSV_INSB_IJNSB_IJNSC_ILi8EEENSC_ILi16EEEEEENSB_IJNSC_ILi32EEESD_EEENSB_IJSE_NSC_ILi4EEEEEEEEENSB_IJNSB_IJS1E_NSC_ILi512EEEEEENSB_IJSE_NSC_ILi256EEEEEENSB_IJSX_NSC_ILi8192EEEEEEEEEEEEEvEENS14_INSA_23SM90_TMA_LOAD_MULTICASTENS16_IS18_S1A_NSV_INSB_IJNSB_IJS1B_S1B_EEES1F_S1H_EEENSB_IJS1K_S1M_NSB_IJSX_NSC_ILi4096EEEEEEEEEEEEEvEEEENS_8epilogue10collective6detail29Sm90TmaWarpSpecializedAdapterINS24_15DefaultEpilogueISM_NSB_IJNSB_IJlllEEESE_SX_EEES29_NS23_6thread17LinearCombinationISM_Li1EffLNS2A_9ScaleType4KindE0ELNS_15FloatRoundStyleE2ESM_EENS_4gemm15EpilogueDefaultEEEEEvvEEEEvNT_6ParamsE:
[----:B------:R-:W-:Y:S01]  /*0000*/  LDC R1, c[0x0][0x28] ;  /* 0x00000a00ff017b82 */ /* 0x000fe20000000800 */
[----:B------:R-:W0:Y:S01]  /*0010*/  S2R R10, SR_TID.X ;  /* 0x00000000000a7919 */ /* 0x000e220000002100 */
[----:B------:R-:W-:Y:S01]  /*0020*/  ELECT P0, URZ, PT ;  /* 0x00000000003f782f */ /* 0x000fe20003800000 */
[----:B------:R-:W-:Y:S01]  /*0030*/  BSSY B0, `(.L_x_0) ;  /* 0x0000010000007945 */ /* 0x000fe20003800000 */
[----:B------:R-:W1:Y:S01]  /*0040*/  S2R R11, SR_CTAID.X ;  /* 0x00000000000b7919 */ /* 0x000e620000002500 */
[--C-:B0-----:R-:W-:Y:S02]  /*0050*/  SHF.R.U32.HI R0, RZ, 0x5, R10.reuse ;  /* 0x00000005ff007819 */ /* 0x101fe4000001160a */
[----:B------:R-:W-:-:S03]  /*0060*/  SHF.R.U32.HI R2, RZ, 0x7, R10 ;  /* 0x00000007ff027819 */ /* 0x000fc6000001160a */
[----:B------:R-:W0:Y:S04]  /*0070*/  SHFL.IDX PT, R3, R0, RZ, 0x1f ;  /* 0x00001fff00037589 */ /* 0x000e2800000e0000 */
[----:B------:R2:W3:Y:S01]  /*0080*/  SHFL.IDX PT, R9, R2, RZ, 0x1f ;  /* 0x00001fff02097589 */ /* 0x0004e200000e0000 */
[----:B0-----:R-:W-:-:S13]  /*0090*/  ISETP.NE.OR P0, PT, R3, RZ, !P0 ;  /* 0x000000ff0300720c */ /* 0x001fda0004705670 */
[----:B-123--:R-:W-:Y:S05]  /*00a0*/  @P0 BRA `(.L_x_1) ;  /* 0x0000000000200947 */ /* 0x00efea0003800000 */
[----:B------:R-:W-:Y:S02]  /*00b0*/  ULDC.64 UR4, c[0x0][0x198] ;  /* 0x0000660000047ab9 */ /* 0x000fe40000000a00 */
[----:B------:R-:W-:Y:S02]  /*00c0*/  UIADD3 UR6, UP0, UR4, 0xf0, URZ ;  /* 0x000000f004067890 */ /* 0x000fe4000ff1e03f */
[----:B------:R-:W-:Y:S02]  /*00d0*/  UIADD3 UR4, UP1, UR4, 0x1f0, URZ ;  /* 0x000001f004047890 */ /* 0x000fe4000ff3e03f */
[----:B------:R-:W-:Y:S02]  /*00e0*/  UIADD3.X UR7, URZ, UR5, URZ, UP0, !UPT ;  /* 0x000000053f077290 */ /* 0x000fe400087fe43f */
[----:B------:R-:W-:-:S07]  /*00f0*/  UIADD3.X UR5, URZ, UR5, URZ, UP1, !UPT ;  /* 0x000000053f057290 */ /* 0x000fce0008ffe43f */
[----:B------:R0:W-:Y:S02]  /*0100*/  UTMACCTL.PF [UR6] ;  /* 0x00000000060079b9 */ /* 0x0001e40008040000 */
[----:B------:R0:W-:Y:S02]  /*0110*/  UTMACCTL.PF [UR4] ;  /* 0x00000000040079b9 */ /* 0x0001e40008040000 */
[----:B0-----:R-:W-:Y:S01]  /*0120*/  NOP ;  /* 0x0000000000007918 */ /* 0x001fe20000000000 */
.L_x_1:
[----:B------:R-:W-:Y:S05]  /*0130*/  BSYNC B0 ;  /* 0x0000000000007941 */ /* 0x000fea0003800000 */
.L_x_0:
[----:B------:R-:W0:Y:S01]  /*0140*/  SHFL.IDX PT, R0, R0, RZ, 0x1f ;  /* 0x00001fff00007589 */ /* 0x000e2200000e0000 */
[----:B------:R-:W-:Y:S02]  /*0150*/  SHF.R.S32.HI R5, RZ, 0x1f, R10 ;  /* 0x0000001fff057819 */ /* 0x000fe4000001140a */
[----:B------:R-:W-:Y:S01]  /*0160*/  I2FP.F32.U32 R6, R11 ;  /* 0x0000000b00067245 */ /* 0x000fe20000201000 */
[----:B------:R-:W1:Y:S01]  /*0170*/  S2R R13, SR_CTAID.Y ;  /* 0x00000000000d7919 */ /* 0x000e620000002600 */
[----:B------:R-:W-:-:S04]  /*0180*/  LEA.HI R5, R5, R10, RZ, 0x7 ;  /* 0x0000000a05057211 */ /* 0x000fc800078f38ff */
[----:B------:R-:W-:-:S05]  /*0190*/  LOP3.LUT R5, R5, 0xffffff80, RZ, 0xc0, !PT ;  /* 0xffffff8005057812 */ /* 0x000fca00078ec0ff */
[----:B------:R-:W-:-:S05]  /*01a0*/  IMAD.IADD R17, R10, 0x1, -R5 ;  /* 0x000000010a117824 */ /* 0x000fca00078e0a05 */
[----:B------:R-:W-:-:S04]  /*01b0*/  SHF.R.S32.HI R2, RZ, 0x1f, R17 ;  /* 0x0000001fff027819 */ /* 0x000fc80000011411 */
[----:B------:R-:W-:Y:S02]  /*01c0*/  LEA.HI R2, R2, R17, RZ, 0x3 ;  /* 0x0000001102027211 */ /* 0x000fe400078f18ff */
[----:B0-----:R-:W-:Y:S02]  /*01d0*/  ISETP.NE.AND P0, PT, R0, RZ, PT ;  /* 0x000000ff0000720c */ /* 0x001fe40003f05270 */
[--C-:B------:R-:W-:Y:S02]  /*01e0*/  SHF.R.S32.HI R4, RZ, 0x3, R2.reuse ;  /* 0x00000003ff047819 */ /* 0x100fe40000011402 */
[----:B------:R-:W-:Y:S02]  /*01f0*/  SHF.R.S32.HI R5, RZ, 0x1f, R2 ;  /* 0x0000001fff057819 */ /* 0x000fe40000011402 */
[----:B------:R-:W-:-:S07]  /*0200*/  SHF.R.S32.HI R7, RZ, 0x1f, R0 ;  /* 0x0000001fff077819 */ /* 0x000fce0000011400 */
[----:B-1----:R-:W-:Y:S05]  /*0210*/  @P0 BRA `(.L_x_2) ;  /* 0x0000000000580947 */ /* 0x002fea0003800000 */
[----:B------:R-:W0:Y:S01]  /*0220*/  S2UR UR8, SR_CgaCtaId ;  /* 0x00000000000879c3 */ /* 0x000e220000008800 */
[----:B------:R-:W-:Y:S01]  /*0230*/  UMOV UR4, 0x400 ;  /* 0x0000040000047882 */ /* 0x000fe20000000000 */
[----:B------:R-:W-:Y:S01]  /*0240*/  UMOV UR5, 0x1 ;  /* 0x0000000100057882 */ /* 0x000fe20000000000 */
[----:B------:R-:W-:Y:S01]  /*0250*/  UMOV UR6, 0x2 ;  /* 0x0000000200067882 */ /* 0x000fe20000000000 */
[----:B------:R-:W-:Y:S01]  /*0260*/  ELECT P0, URZ, PT ;  /* 0x00000000003f782f */ /* 0x000fe20003800000 */
[----:B------:R-:W-:-:S04]  /*0270*/  UIADD3 UR6, -UR6, 0x100000, URZ ;  /* 0x0010000006067890 */ /* 0x000fc8000fffe13f */
[----:B------:R-:W-:Y:S02]  /*0280*/  USHF.L.U32 UR7, UR6, 0xb, URZ ;  /* 0x0000000b06077899 */ /* 0x000fe4000800063f */
[----:B------:R-:W-:Y:S02]  /*0290*/  USHF.L.U32 UR6, UR6, 0x1, URZ ;  /* 0x0000000106067899 */ /* 0x000fe4000800063f */
[----:B0-----:R-:W-:Y:S02]  /*02a0*/  ULEA UR8, UR8, UR4, 0x18 ;  /* 0x0000000408087291 */ /* 0x001fe4000f8ec03f */
[----:B------:R-:W-:-:S04]  /*02b0*/  UIADD3 UR4, -UR5, 0x100000, URZ ;  /* 0x0010000005047890 */ /* 0x000fc8000fffe13f */
[----:B------:R-:W-:Y:S02]  /*02c0*/  USHF.L.U32 UR5, UR4, 0xb, URZ ;  /* 0x0000000b04057899 */ /* 0x000fe4000800063f */
[----:B------:R-:W-:Y:S01]  /*02d0*/  USHF.L.U32 UR4, UR4, 0x1, URZ ;  /* 0x0000000104047899 */ /* 0x000fe2000800063f */
[----:B------:R-:W0:Y:S11]  /*02e0*/  FENCE.VIEW.ASYNC.S ;  /* 0x00000000000073c6 */ /* 0x000e360000000000 */
[----:B0-----:R0:W1:Y:S01]  /*02f0*/  SYNCS.EXCH.64 URZ, [UR8+0x30000], UR4 ;  /* 0x03000004083f75b2 */ /* 0x0010620008000100 */
[----:B------:R0:W2:Y:S01]  /*0300*/  SYNCS.EXCH.64 URZ, [UR8+0x30020], UR6 ;  /* 0x03002006083f75b2 */ /* 0x0000a20008000100 */
[----:B------:R0:W3:Y:S01]  /*0310*/  SYNCS.EXCH.64 URZ, [UR8+0x30008], UR4 ;  /* 0x03000804083f75b2 */ /* 0x0000e20008000100 */
[----:B------:R0:W4:Y:S01]  /*0320*/  SYNCS.EXCH.64 URZ, [UR8+0x30028], UR6 ;  /* 0x03002806083f75b2 */ /* 0x0001220008000100 */
[----:B------:R0:W0:Y:S01]  /*0330*/  SYNCS.EXCH.64 URZ, [UR8+0x30010], UR4 ;  /* 0x03001004083f75b2 */ /* 0x0000220008000100 */
[----:B------:R0:W0:Y:S01]  /*0340*/  SYNCS.EXCH.64 URZ, [UR8+0x30030], UR6 ;  /* 0x03003006083f75b2 */ /* 0x0000220008000100 */
[----:B------:R0:W0:Y:S01]  /*0350*/  SYNCS.EXCH.64 URZ, [UR8+0x30018], UR4 ;  /* 0x03001804083f75b2 */ /* 0x0000220008000100 */
[----:B------:R0:W0:Y:S01]  /*0360*/  SYNCS.EXCH.64 URZ, [UR8+0x30038], UR6 ;  /* 0x03003806083f75b2 */ /* 0x0000220008000100 */
[----:B------:R-:W-:Y:S01]  /*0370*/  NOP ;  /* 0x0000000000007918 */ /* 0x000fe20000000000 */
.L_x_2:
[----:B0-----:R-:W-:Y:S01]  /*0380*/  ULDC UR4, c[0x0][0x150] ;  /* 0x0000540000047ab9 */ /* 0x001fe20000000800 */
[----:B------:R-:W-:Y:S01]  /*0390*/  LEA.HI R5, R5, R4, RZ, 0x2 ;  /* 0x0000000405057211 */ /* 0x000fe200078f10ff */
[----:B------:R-:W-:Y:S01]  /*03a0*/  FMUL R6, R6, UR4 ;  /* 0x0000000406067c20 */ /* 0x000fe20008400000 */
[----:B------:R-:W-:Y:S01]  /*03b0*/  LEA.HI R7, R7, R0, RZ, 0x2 ;  /* 0x0000000007077211 */ /* 0x000fe200078f10ff */
[----:B------:R-:W-:Y:S01]  /*03c0*/  ULDC UR4, c[0x0][0x154] ;  /* 0x0000550000047ab9 */ /* 0x000fe20000000800 */
[----:B------:R-:W-:Y:S01]  /*03d0*/  LOP3.LUT R5, R5, 0xfffffffc, RZ, 0xc0, !PT ;  /* 0xfffffffc05057812 */ /* 0x000fe200078ec0ff */
[----:B------:R-:W0:Y:S01]  /*03e0*/  LDC R12, c[0x0][0x140] ;  /* 0x00005000ff0c7b82 */ /* 0x000e220000000800 */
[----:B------:R-:W-:Y:S01]  /*03f0*/  LOP3.LUT R7, R7, 0x3ffffffc, RZ, 0xc0, !PT ;  /* 0x3ffffffc07077812 */ /* 0x000fe200078ec0ff */
[----:B------:R-:W5:Y:S01]  /*0400*/  F2I.U32.TRUNC.NTZ R6, R6 ;  /* 0x0000000600067305 */ /* 0x000f62000020f000 */
[----:B------:R-:W-:Y:S01]  /*0410*/  I2FP.F32.U32 R2, R13 ;  /* 0x0000000d00027245 */ /* 0x000fe20000201000 */
[----:B------:R-:W-:Y:S01]  /*0420*/  IMAD.IADD R5, R4, 0x1, -R5 ;  /* 0x0000000104057824 */ /* 0x000fe200078e0a05 */
[----:B------:R-:W-:Y:S01]  /*0430*/  LOP3.LUT P0, RZ, R17, 0x7, RZ, 0xc0, !PT ;  /* 0x0000000711ff7812 */ /* 0x000fe2000780c0ff */
[----:B------:R-:W-:Y:S01]  /*0440*/  IMAD.IADD R0, R0, 0x1, -R7 ;  /* 0x0000000100007824 */ /* 0x000fe200078e0a07 */
[----:B------:R-:W-:Y:S01]  /*0450*/  ISETP.NE.AND P3, PT, R9, 0x1, PT ;  /* 0x000000010900780c */ /* 0x000fe20003f65270 */
[----:B------:R-:W-:Y:S01]  /*0460*/  FMUL R8, R2, UR4 ;  /* 0x0000000402087c20 */ /* 0x000fe20008400000 */
[----:B------:R-:W-:Y:S01]  /*0470*/  ULDC UR4, c[0x0][0x144] ;  /* 0x0000510000047ab9 */ /* 0x000fe20000000800 */
[----:B------:R-:W-:Y:S01]  /*0480*/  IMAD R5, R0, 0x4, R5 ;  /* 0x0000000400057824 */ /* 0x000fe200078e0205 */
[----:B------:R-:W-:Y:S01]  /*0490*/  NOP ;  /* 0x0000000000007918 */ /* 0x000fe20000000000 */
[----:B------:R-:W-:-:S02]  /*04a0*/  NOP ;  /* 0x0000000000007918 */ /* 0x000fc40000000000 */
[----:B------:R-:W1:Y:S01]  /*04b0*/  F2I.U32.TRUNC.NTZ R8, R8 ;  /* 0x0000000800087305 */ /* 0x000e62000020f000 */
[----:B------:R-:W-:Y:S01]  /*04c0*/  LEA.HI R0, R5, R5, RZ, 0x1 ;  /* 0x0000000505007211 */ /* 0x000fe200078f08ff */
[----:B-----5:R-:W-:-:S03]  /*04d0*/  IMAD.MOV R2, RZ, RZ, -R6 ;  /* 0x000000ffff027224 */ /* 0x020fc600078e0a06 */
[----:B------:R-:W-:Y:S01]  /*04e0*/  LOP3.LUT R0, R0, 0xfffffffe, RZ, 0xc0, !PT ;  /* 0xfffffffe00007812 */ /* 0x000fe200078ec0ff */
[----:B------:R-:W-:Y:S01]  /*04f0*/  IMAD R7, R2, UR4, R11 ;  /* 0x0000000402077c24 */ /* 0x000fe2000f8e020b */
[----:B------:R-:W-:Y:S01]  /*0500*/  ULDC UR4, c[0x0][0x148] ;  /* 0x0000520000047ab9 */ /* 0x000fe20000000800 */
[C---:B------:R-:W-:Y:S01]  /*0510*/  IMAD.SHL.U32 R2, R5.reuse, 0x4, RZ ;  /* 0x0000000405027824 */ /* 0x040fe200078e00ff */
[----:B0-----:R-:W-:Y:S01]  /*0520*/  ISETP.EQ.U32.AND P1, PT, R12, 0x1, PT ;  /* 0x000000010c00780c */ /* 0x001fe20003f22070 */
[----:B------:R-:W-:-:S03]  /*0530*/  IMAD.IADD R0, R5, 0x1, -R0 ;  /* 0x0000000105007824 */ /* 0x000fc600078e0a00 */
[----:B------:R-:W-:Y:S01]  /*0540*/  LOP3.LUT R2, R5, 0xc, R2, 0x78, !PT ;  /* 0x0000000c05027812 */ /* 0x000fe200078e7802 */
[----:B-1----:R-:W-:Y:S01]  /*0550*/  IMAD.MOV R6, RZ, RZ, -R8 ;  /* 0x000000ffff067224 */ /* 0x002fe200078e0a08 */
[----:B------:R-:W-:Y:S02]  /*0560*/  ISETP.NE.AND P4, PT, R0, R7, PT ;  /* 0x000000070000720c */ /* 0x000fe40003f85270 */
[----:B------:R-:W-:Y:S01]  /*0570*/  SHF.R.S32.HI R0, RZ, 0x1f, R3 ;  /* 0x0000001fff007819 */ /* 0x000fe20000011403 */
[----:B------:R-:W-:Y:S01]  /*0580*/  IMAD R5, R6, UR4, R13 ;  /* 0x0000000406057c24 */ /* 0x000fe2000f8e020d */
[----:B------:R-:W-:Y:S02]  /*0590*/  ISETP.LT.U32.AND P0, PT, R2, 0x2, !P0 ;  /* 0x000000020200780c */ /* 0x000fe40004701070 */
[----:B------:R-:W-:-:S04]  /*05a0*/  LEA.HI R0, R0, R3, RZ, 0x2 ;  /* 0x0000000300007211 */ /* 0x000fc800078f10ff */
[----:B------:R-:W-:-:S03]  /*05b0*/  LOP3.LUT R0, R0, 0xfffffffc, RZ, 0xc0, !PT ;  /* 0xfffffffc00007812 */ /* 0x000fc600078ec0ff */
[----:B------:R-:W-:Y:S02]  /*05c0*/  @P4 LEA.HI R4, R2, R2, RZ, 0x1 ;  /* 0x0000000202044211 */ /* 0x000fe400078f08ff */
[----:B------:R-:W-:Y:S02]  /*05d0*/  IMAD.IADD R8, R3, 0x1, -R0 ;  /* 0x0000000103087824 */ /* 0x000fe400078e0a00 */
[----:B------:R-:W-:-:S03]  /*05e0*/  @P4 SHF.R.S32.HI R4, RZ, 0x1, R4 ;  /* 0x00000001ff044819 */ /* 0x000fc60000011404 */
[----:B------:R-:W-:Y:S02]  /*05f0*/  LOP3.LUT P2, RZ, R9, R8, RZ, 0xfc, !PT ;  /* 0x0000000809ff7212 */ /* 0x000fe4000784fcff */
[----:B------:R-:W-:Y:S01]  /*0600*/  @P4 ISETP.NE.AND P5, PT, R4, R5, PT ;  /* 0x000000050400420c */ /* 0x000fe20003fa5270 */
[----:B------:R-:W-:Y:S01]  /*0610*/  IMAD.MOV.U32 R4, RZ, RZ, 0x1 ;  /* 0x00000001ff047424 */ /* 0x000fe200078e00ff */
[----:B------:R-:W-:Y:S02]  /*0620*/  SEL R3, RZ, 0x1, P2 ;  /* 0x00000001ff037807 */ /* 0x000fe40001000000 */
[----:B------:R-:W-:Y:S02]  /*0630*/  SEL R5, RZ, 0x1, !P0 ;  /* 0x00000001ff057807 */ /* 0x000fe40004000000 */
[----:B------:R-:W-:Y:S02]  /*0640*/  @P4 SEL R4, RZ, 0x1, P5 ;  /* 0x00000001ff044807 */ /* 0x000fe40002800000 */
[----:B------:R-:W-:-:S02]  /*0650*/  SEL R3, R3, 0x2, P3 ;  /* 0x0000000203037807 */ /* 0x000fc40001800000 */
[----:B------:R-:W-:Y:S01]  /*0660*/  LOP3.LUT R4, R4, R5, RZ, 0xc0, !PT ;  /* 0x0000000504047212 */ /* 0x000fe200078ec0ff */
[----:B------:R-:W-:Y:S06]  /*0670*/  @!P1 BRA `(.L_x_3) ;  /* 0x0000000000089947 */ /* 0x000fec0003800000 */
[----:B--234-:R-:W-:Y:S01]  /*0680*/  UCGABAR_ARV ;  /* 0x00000000000079c7 */ /* 0x01cfe20008000000 */
[----:B------:R-:W-:Y:S05]  /*0690*/  BRA `(.L_x_4) ;  /* 0x0000000000047947 */ /* 0x000fea0003800000 */
.L_x_3:
[----:B--234-:R-:W-:Y:S01]  /*06a0*/  NOP ;  /* 0x0000000000007918 */ /* 0x01cfe20000000000 */
.L_x_4:
[----:B------:R-:W-:Y:S01]  /*06b0*/  ULDC.64 UR4, c[0x0][0x598] ;  /* 0x0001660000047ab9 */ /* 0x000fe20000000a00 */
[----:B------:R-:W-:Y:S01]  /*06c0*/  ULDC.64 UR12, c[0x0][0x208] ;  /* 0x00008200000c7ab9 */ /* 0x000fe20000000a00 */
[----:B------:R-:W-:-:S04]  /*06d0*/  ISETP.NE.U32.AND P0, PT, RZ, UR4, PT ;  /* 0x00000004ff007c0c */ /* 0x000fc8000bf05070 */
[----:B------:R-:W-:-:S13]  /*06e0*/  ISETP.NE.AND.EX P0, PT, RZ, UR5, PT, P0 ;  /* 0x00000005ff007c0c */ /* 0x000fda000bf05300 */
[----:B------:R-:W-:Y:S05]  /*06f0*/  @!P0 BRA `(.L_x_5) ;  /* 0x00000000001c8947 */ /* 0x000fea0003800000 */
[----:B------:R-:W0:Y:S02]  /*0700*/  LDC.64 R6, c[0x0][0x598] ;  /* 0x00016600ff067b82 */ /* 0x000e240000000a00 */
[----:B0-----:R-:W2:Y:S02]  /*0710*/  LDG.E.64 R6, desc[UR12][R6.64] ;  /* 0x0000000c06067981 */ /* 0x001ea4000c1e1b00 */
[----:B--2---:R-:W-:-:S04]  /*0720*/  ISETP.NE.U32.AND P0, PT, R6, RZ, PT ;  /* 0x000000ff0600720c */ /* 0x004fc80003f05070 */
[----:B------:R-:W-:-:S13]  /*0730*/  ISETP.NE.AND.EX P0, PT, R7, RZ, PT, P0 ;  /* 0x000000ff0700720c */ /* 0x000fda0003f05300 */
[----:B------:R-:W-:Y:S05]  /*0740*/  @!P0 BRA `(.L_x_5) ;  /* 0x0000000000088947 */ /* 0x000fea0003800000 */
[----:B------:R0:W5:Y:S01]  /*0750*/  LD.E R0, desc[UR12][R6.64] ;  /* 0x0000000c06007980 */ /* 0x000162000c101900 */
[----:B------:R-:W-:Y:S05]  /*0760*/  BRA `(.L_x_6) ;  /* 0x0000000000207947 */ /* 0x000fea0003800000 */
.L_x_5:
[----:B------:R-:W-:Y:S02]  /*0770*/  ULDC.64 UR4, c[0x0][0x588] ;  /* 0x0001620000047ab9 */ /* 0x000fe40000000a00 */
[----:B------:R-:W-:-:S04]  /*0780*/  ISETP.NE.U32.AND P0, PT, RZ, UR4, PT ;  /* 0x00000004ff007c0c */ /* 0x000fc8000bf05070 */
[----:B------:R-:W-:-:S13]  /*0790*/  ISETP.NE.AND.EX P0, PT, RZ, UR5, PT, P0 ;  /* 0x00000005ff007c0c */ /* 0x000fda000bf05300 */
[----:B------:R-:W-:Y:S05]  /*07a0*/  @!P0 BRA `(.L_x_7) ;  /* 0x00000000000c8947 */ /* 0x000fea0003800000 */
[----:B------:R-:W0:Y:S02]  /*07b0*/  LDC.64 R6, c[0x0][0x588] ;  /* 0x00016200ff067b82 */ /* 0x000e240000000a00 */
[----:B0-----:R1:W5:Y:S01]  /*07c0*/  LDG.E R0, desc[UR12][R6.64] ;  /* 0x0000000c06007981 */ /* 0x001362000c1e1900 */
[----:B------:R-:W-:Y:S05]  /*07d0*/  BRA `(.L_x_6) ;  /* 0x0000000000047947 */ /* 0x000fea0003800000 */
.L_x_7:
[----:B------:R-:W2:Y:S02]  /*07e0*/  LDC R0, c[0x0][0x580] ;  /* 0x00016000ff007b82 */ /* 0x000ea40000000800 */
.L_x_6:
[----:B------:R-:W-:Y:S02]  /*07f0*/  ULDC.64 UR4, c[0x0][0x5a0] ;  /* 0x0001680000047ab9 */ /* 0x000fe40000000a00 */
[----:B------:R-:W-:-:S04]  /*0800*/  ISETP.NE.U32.AND P0, PT, RZ, UR4, PT ;  /* 0x00000004ff007c0c */ /* 0x000fc8000bf05070 */
[----:B------:R-:W-:-:S13]  /*0810*/  ISETP.NE.AND.EX P0, PT, RZ, UR5, PT, P0 ;  /* 0x00000005ff007c0c */ /* 0x000fda000bf05300 */
[----:B------:R-:W-:Y:S05]  /*0820*/  @!P0 BRA `(.L_x_8) ;  /* 0x00000000001c8947 */ /* 0x000fea0003800000 */
[----:B01----:R-:W0:Y:S02]  /*0830*/  LDC.64 R6, c[0x0][0x5a0] ;  /* 0x00016800ff067b82 */ /* 0x003e240000000a00 */
[----:B0-----:R-:W3:Y:S02]  /*0840*/  LDG.E.64 R6, desc[UR12][R6.64] ;  /* 0x0000000c06067981 */ /* 0x001ee4000c1e1b00 */
[----:B---3--:R-:W-:-:S04]  /*0850*/  ISETP.NE.U32.AND P0, PT, R6, RZ, PT ;  /* 0x000000ff0600720c */ /* 0x008fc80003f05070 */
[----:B------:R-:W-:-:S13]  /*0860*/  ISETP.NE.AND.EX P0, PT, R7, RZ, PT, P0 ;  /* 0x000000ff0700720c */ /* 0x000fda0003f05300 */
[----:B------:R-:W-:Y:S05]  /*0870*/  @!P0 BRA `(.L_x_8) ;  /* 0x0000000000088947 */ /* 0x000fea0003800000 */
[----:B------:R0:W5:Y:S01]  /*0880*/  LD.E R14, desc[UR12][R6.64] ;  /* 0x0000000c060e7980 */ /* 0x000162000c101900 */
[----:B------:R-:W-:Y:S05]  /*0890*/  BRA `(.L_x_9) ;  /* 0x0000000000207947 */ /* 0x000fea0003800000 */
.L_x_8:
[----:B------:R-:W-:Y:S02]  /*08a0*/  ULDC.64 UR4, c[0x0][0x590] ;  /* 0x0001640000047ab9 */ /* 0x000fe40000000a00 */
[----:B------:R-:W-:-:S04]  /*08b0*/  ISETP.NE.U32.AND P0, PT, RZ, UR4, PT ;  /* 0x00000004ff007c0c */ /* 0x000fc8000bf05070 */
[----:B------:R-:W-:-:S13]  /*08c0*/  ISETP.NE.AND.EX P0, PT, RZ, UR5, PT, P0 ;  /* 0x00000005ff007c0c */ /* 0x000fda000bf05300 */
[----:B------:R-:W-:Y:S05]  /*08d0*/  @!P0 BRA `(.L_x_10) ;  /* 0x00000000000c8947 */ /* 0x000fea0003800000 */
[----:B------:R-:W3:Y:S02]  /*08e0*/  LDC.64 R14, c[0x0][0x590] ;  /* 0x00016400ff0e7b82 */ /* 0x000ee40000000a00 */
[----:B---3--:R3:W5:Y:S01]  /*08f0*/  LDG.E R14, desc[UR12][R14.64] ;  /* 0x0000000c0e0e7981 */ /* 0x008762000c1e1900 */
[----:B------:R-:W-:Y:S05]  /*0900*/  BRA `(.L_x_9) ;  /* 0x0000000000047947 */ /* 0x000fea0003800000 */
.L_x_10:
[----:B------:R-:W4:Y:S02]  /*0910*/  LDC R14, c[0x0][0x584] ;  /* 0x00016100ff0e7b82 */ /* 0x000f240000000800 */
.L_x_9:
[----:B------:R-:W1:Y:S08]  /*0920*/  LDC R5, c[0x0][0x3c4] ;  /* 0x0000f100ff057b82 */ /* 0x000e700000000800 */
[----:B------:R-:W2:Y:S01]  /*0930*/  LDC.64 R18, c[0x0][0x3c8] ;  /* 0x0000f200ff127b82 */ /* 0x000ea20000000a00 */
[----:B-1----:R-:W-:-:S05]  /*0940*/  VIADD R5, R5, 0x3f ;  /* 0x0000003f05057836 */ /* 0x002fca0000000000 */
[----:B0-----:R-:W-:-:S04]  /*0950*/  SHF.R.S32.HI R6, RZ, 0x1f, R5 ;  /* 0x0000001fff067819 */ /* 0x001fc80000011405 */
[----:B------:R-:W-:-:S04]  /*0960*/  LEA.HI R6, R6, R5, RZ, 0x6 ;  /* 0x0000000506067211 */ /* 0x000fc800078f30ff */
[----:B------:R-:W-:-:S05]  /*0970*/  SHF.R.S32.HI R7, RZ, 0x6, R6 ;  /* 0x00000006ff077819 */ /* 0x000fca0000011406 */
[----:B--2---:R-:W-:-:S04]  /*0980*/  IMAD R6, R7, R18, RZ ;  /* 0x0000001207067224 */ /* 0x004fc800078e02ff */
[----:B------:R-:W-:Y:S01]  /*0990*/  IMAD R5, R6, R19, RZ ;  /* 0x0000001306057224 */ /* 0x000fe200078e02ff */
[----:B------:R-:W-:Y:S06]  /*09a0*/  @!P1 BRA `(.L_x_11) ;  /* 0x00000000000c9947 */ /* 0x000fec0003800000 */
[----:B------:R-:W-:Y:S01]  /*09b0*/  UCGABAR_WAIT ;  /* 0x0000000000007dc7 */ /* 0x000fe20008000000 */
[----:B------:R-:W-:Y:S01]  /*09c0*/  CCTL.IVALL ;  /* 0x00000000ff00798f */ /* 0x000fe20002000000 */
[----:B------:R-:W-:Y:S05]  /*09d0*/  BRA `(.L_x_12) ;  /* 0x0000000000047947 */ /* 0x000fea0003800000 */
.L_x_11:
[----:B------:R-:W-:Y:S06]  /*09e0*/  BAR.SYNC.DEFER_BLOCKING 0x0 ;  /* 0x0000000000007b1d */ /* 0x000fec0000010000 */
.L_x_12:
[----:B------:R-:W-:-:S13]  /*09f0*/  ISETP.NE.AND P0, PT, R9, RZ, PT ;  /* 0x000000ff0900720c */ /* 0x000fda0003f05270 */
[----:B------:R-:W-:Y:S05]  /*0a00*/  @!P0 BRA `(.L_x_13) ;  /* 0x0000005800dc8947 */ /* 0x000fea0003800000 */
[----:B------:R-:W-:-:S13]  /*0a10*/  ISETP.NE.AND P0, PT, R9, 0x1, PT ;  /* 0x000000010900780c */ /* 0x000fda0003f05270 */
[----:B------:R-:W-:Y:S05]  /*0a20*/  @P0 EXIT ;  /* 0x000000000000094d */ /* 0x000fea0003800000 */
[----:B------:R-:W-:Y:S01]  /*0a30*/  ISETP.GE.AND P0, PT, R5, 0x1, PT ;  /* 0x000000010500780c */ /* 0x000fe20003f06270 */
[----:B------:R-:W-:Y:S01]  /*0a40*/  UMOV UR4, URZ ;  /* 0x0000003f00047c82 */ /* 0x000fe20008000000 */
[----:B------:R-:W-:Y:S02]  /*0a50*/  CS2R R54, SRZ ;  /* 0x0000000000367805 */ /* 0x000fe4000001ff00 */
[----:B------:R-:W-:Y:S02]  /*0a60*/  CS2R R56, SRZ ;  /* 0x0000000000387805 */ /* 0x000fe4000001ff00 */
[----:B------:R-:W-:Y:S02]  /*0a70*/  CS2R R58, SRZ ;  /* 0x00000000003a7805 */ /* 0x000fe4000001ff00 */
[----:B------:R-:W-:Y:S02]  /*0a80*/  CS2R R60, SRZ ;  /* 0x00000000003c7805 */ /* 0x000fe4000001ff00 */
[----:B------:R-:W-:-:S02]  /*0a90*/  CS2R R62, SRZ ;  /* 0x00000000003e7805 */ /* 0x000fc4000001ff00 */
[----:B------:R-:W-:Y:S02]  /*0aa0*/  CS2R R64, SRZ ;  /* 0x0000000000407805 */ /* 0x000fe4000001ff00 */
        /* <DEDUP_REMOVED lines=25> */
[----:B------:R-:W-:Y:S01]  /*0c40*/  CS2R R52, SRZ ;  /* 0x0000000000347805 */ /* 0x000fe2000001ff00 */
[----:B------:R-:W-:Y:S06]  /*0c50*/  @!P0 BRA `(.L_x_14) ;  /* 0x0000000400808947 */ /* 0x000fec0003800000 */
[----:B------:R-:W-:-:S04]  /*0c60*/  LOP3.LUT R6, R3, 0x1, RZ, 0xfc, !PT ;  /* 0x0000000103067812 */ /* 0x000fc800078efcff */
[----:B------:R-:W-:-:S13]  /*0c70*/  ISETP.NE.AND P1, PT, R6, 0x3, PT ;  /* 0x000000030600780c */ /* 0x000fda0003f25270 */
[----:B------:R-:W-:Y:S05]  /*0c80*/  @!P1 BRA `(.L_x_15) ;  /* 0x0000000000049947 */ /* 0x000fea0003800000 */
[----:B------:R-:W-:Y:S01]  /*0c90*/  BPT.TRAP 0x1 ;  /* 0x000000040000795c */ /* 0x000fe20000300000 */
.L_x_15:
[----:B------:R-:W0:Y:S01]  /*0ca0*/  S2UR UR5, SR_CgaCtaId ;  /* 0x00000000000579c3 */ /* 0x000e220000008800 */
[----:B------:R-:W-:Y:S01]  /*0cb0*/  SHF.L.U32 R6, RZ, 0x1f, RZ ;  /* 0x0000001fff067819 */ /* 0x000fe200000006ff */
[----:B------:R-:W-:Y:S02]  /*0cc0*/  UMOV UR4, 0x400 ;  /* 0x0000040000047882 */ /* 0x000fe40000000000 */
[----:B0-----:R-:W-:-:S12]  /*0cd0*/  ULEA UR4, UR5, UR4, 0x18 ;  /* 0x0000000405047291 */ /* 0x001fd8000f8ec03f */
.L_x_16:
[----:B0-----:R-:W-:-:S04]  /*0ce0*/  IMAD.U32 R7, RZ, RZ, UR4 ;  /* 0x00000004ff077e24 */ /* 0x001fc8000f8e00ff */
[----:B------:R0:W1:Y:S03]  /*0cf0*/  SYNCS.PHASECHK.TRANS64.TRYWAIT P1, [R7+URZ+0x30000], R6 ;  /* 0x03000006070075a7 */ /* 0x000066000802017f */
[----:B-1----:R-:W-:Y:S05]  /*0d00*/  @!P1 NANOSLEEP.SYNCS 0x989680 ;  /* 0x009896800000995d */ /* 0x002fea0003900000 */
[----:B------:R-:W1:Y:S02]  /*0d10*/  @!P1 SYNCS.PHASECHK.TRANS64 P1, [R7+URZ+0x30000], R6 ;  /* 0x03000006070095a7 */ /* 0x000e64000802007f */
[----:B-1----:R-:W-:Y:S05]  /*0d20*/  @!P1 BRA `(.L_x_16) ;  /* 0xfffffffc00ec9947 */ /* 0x002fea000383ffff */
[----:B------:R-:W-:Y:S01]  /*0d30*/  UIADD3 UR5, UR4, 0x20000, URZ ;  /* 0x0002000004057890 */ /* 0x000fe2000fffe03f */
[----:B------:R-:W-:Y:S01]  /*0d40*/  WARPGROUP.ARRIVE ;  /* 0x00000000000079c5 */ /* 0x000fe20000000000 */
[----:B------:R-:W-:Y:S02]  /*0d50*/  USHF.R.U32.HI UR4, URZ, 0x4, UR4 ;  /* 0x000000043f047899 */ /* 0x000fe40008011604 */
[----:B------:R-:W-:Y:S02]  /*0d60*/  USHF.R.U32.HI UR5, URZ, 0x4, UR5 ;  /* 0x000000043f057899 */ /* 0x000fe40008011605 */
[----:B------:R-:W-:Y:S02]  /*0d70*/  ULOP3.LUT UR4, UR4, 0x3fff, URZ, 0xc0, !UPT ;  /* 0x00003fff04047892 */ /* 0x000fe4000f8ec03f */
[----:B------:R-:W-:Y:S02]  /*0d80*/  ULOP3.LUT UR5, UR5, 0x3fff, URZ, 0xc0, !UPT ;  /* 0x00003fff05057892 */ /* 0x000fe4000f8ec03f */
[----:B------:R-:W-:-:S02]  /*0d90*/  ULOP3.LUT UR6, UR4, 0x10000, URZ, 0xfc, !UPT ;  /* 0x0001000004067892 */ /* 0x000fc4000f8efc3f */
[----:B------:R-:W-:Y:S02]  /*0da0*/  ULOP3.LUT UR4, UR5, 0x10000, URZ, 0xfc, !UPT ;  /* 0x0001000005047892 */ /* 0x000fe4000f8efc3f */
[----:B------:R-:W-:Y:S01]  /*0db0*/  UIADD3 UR5, UR6, 0x400, URZ ;  /* 0x0000040006057890 */ /* 0x000fe2000fffe03f */
[----:B------:R-:W-:Y:S02]  /*0dc0*/  UMOV UR9, 0x40000080 ;  /* 0x4000008000097882 */ /* 0x000fe40000000000 */
[----:B------:R-:W-:Y:S01]  /*0dd0*/  UMOV UR8, UR6 ;  /* 0x0000000600087c82 */ /* 0x000fe20008000000 */
[----:B------:R-:W-:Y:S01]  /*0de0*/  UMOV UR11, 0x40000080 ;  /* 0x40000080000b7882 */ /* 0x000fe20000000000 */
[----:B------:R-:W-:Y:S01]  /*0df0*/  UMOV UR10, UR4 ;  /* 0x00000004000a7c82 */ /* 0x000fe20008000000 */
[----:B------:R-:W-:Y:S01]  /*0e00*/  UIADD3 UR7, UR6, 0x46, URZ ;  /* 0x0000004606077890 */ /* 0x000fe2000fffe03f */
[----:B------:R-:W-:Y:S01]  /*0e10*/  HGMMA.64x64x8.F32.TF32 R56, gdesc[UR8], RZ, !UPT ;  /* 0x04e00000083879f0 */ /* 0x000fe2000c7028ff */
[----:B------:R-:W-:Y:S01]  /*0e20*/  UMOV UR8, UR5 ;  /* 0x0000000500087c82 */ /* 0x000fe20008000000 */
[----:B------:R-:W-:Y:S01]  /*0e30*/  UMOV UR9, 0x40000080 ;  /* 0x4000008000097882 */ /* 0x000fe20000000000 */
[----:B------:R-:W-:Y:S01]  /*0e40*/  UIADD3 UR5, UR6, 0x402, URZ ;  /* 0x0000040206057890 */ /* 0x000fe2000fffe03f */
[----:B------:R-:W-:Y:S01]  /*0e50*/  HGMMA.64x64x8.F32.TF32 R24, gdesc[UR8], RZ, !UPT ;  /* 0x04e00000081879f0 */ /* 0x000fe2000c7028ff */
[----:B------:R-:W-:-:S02]  /*0e60*/  UIADD3 UR8, UR6, 0x2, URZ ;  /* 0x0000000206087890 */ /* 0x000fc4000fffe03f */
[----:B------:R-:W-:Y:S01]  /*0e70*/  UIADD3 UR10, UR4, 0x2, URZ ;  /* 0x00000002040a7890 */ /* 0x000fe2000fffe03f */
[----:B------:R-:W-:Y:S01]  /*0e80*/  UMOV UR9, 0x40000080 ;  /* 0x4000008000097882 */ /* 0x000fe20000000000 */
[----:B------:R-:W-:-:S07]  /*0e90*/  UMOV UR11, 0x40000080 ;  /* 0x40000080000b7882 */ /* 0x000fce0000000000 */
[----:B------:R-:W-:Y:S01]  /*0ea0*/  HGMMA.64x64x8.F32.TF32 R56, gdesc[UR8], R56 ;  /* 0x04e00000083879f0 */ /* 0x000fe20008702838 */
[----:B------:R-:W-:Y:S01]  /*0eb0*/  UMOV UR8, UR5 ;  /* 0x0000000500087c82 */ /* 0x000fe20008000000 */
[----:B------:R-:W-:Y:S01]  /*0ec0*/  UMOV UR9, 0x40000080 ;  /* 0x4000008000097882 */ /* 0x000fe20000000000 */
[----:B------:R-:W-:Y:S01]  /*0ed0*/  UIADD3 UR5, UR6, 0x404, URZ ;  /* 0x0000040406057890 */ /* 0x000fe2000fffe03f */
[----:B------:R-:W-:Y:S01]  /*0ee0*/  HGMMA.64x64x8.F32.TF32 R24, gdesc[UR8], R24 ;  /* 0x04e00000081879f0 */ /* 0x000fe20008702818 */
[----:B------:R-:W-:Y:S02]  /*0ef0*/  UIADD3 UR8, UR6, 0x4, URZ ;  /* 0x0000000406087890 */ /* 0x000fe4000fffe03f */
        /* <DEDUP_REMOVED lines=42> */
[----:B------:R-:W-:Y:S01]  /*11a0*/  UMOV UR5, 0x40000080 ;  /* 0x4000008000057882 */ /* 0x000fe20000000000 */
[----:B------:R-:W-:Y:S01]  /*11b0*/  HGMMA.64x64x8.F32.TF32 R24, gdesc[UR8], R24 ;  /* 0x04e00000081879f0 */ /* 0x000fe20008702818 */
[----:B------:R-:W-:Y:S02]  /*11c0*/  UIADD3 UR8, UR4, 0x46, URZ ;  /* 0x0000004604087890 */ /* 0x000fe4000fffe03f */
[----:B------:R-:W-:Y:S01]  /*11d0*/  UIADD3 UR9, UR6, 0x446, URZ ;  /* 0x0000044606097890 */ /* 0x000fe2000fffe03f */
[----:B------:R-:W-:Y:S01]  /*11e0*/  UMOV UR4, UR7 ;  /* 0x0000000700047c82 */ /* 0x000fe20008000000 */
[----:B------:R-:W-:-:S03]  /*11f0*/  UMOV UR7, 0x40000080 ;  /* 0x4000008000077882 */ /* 0x000fc60000000000 */
[----:B------:R-:W-:Y:S02]  /*1200*/  UMOV UR6, UR8 ;  /* 0x0000000800067c82 */ /* 0x000fe40008000000 */
[----:B------:R-:W-:Y:S01]  /*1210*/  HGMMA.64x64x8.F32.TF32 R56, gdesc[UR4], R56 ;  /* 0x04e00000043879f0 */ /* 0x000fe20008702838 */
[----:B------:R-:W-:Y:S01]  /*1220*/  UMOV UR4, UR9 ;  /* 0x0000000900047c82 */ /* 0x000fe20008000000 */
[----:B------:R-:W-:Y:S02]  /*1230*/  UMOV UR5, 0x40000080 ;  /* 0x4000008000057882 */ /* 0x000fe40000000000 */
[----:B------:R-:W-:Y:S01]  /*1240*/  HGMMA.64x64x8.F32.TF32 R24, gdesc[UR4], R24, gsb0 ;  /* 0x04e00000041879f0 */ /* 0x000fe20008002818 */
[----:B------:R-:W-:-:S05]  /*1250*/  UMOV UR4, 0x1 ;  /* 0x0000000100047882 */ /* 0x000fca0000000000 */
.L_x_14:
[----:B0-----:R-:W-:-:S05]  /*1260*/  VIMNMX R6, R5, 0x1, PT ;  /* 0x0000000105067848 */ /* 0x001fca0003fe0100 */
[----:B------:R-:W-:-:S05]  /*1270*/  IMAD.IADD R6, R5, 0x1, -R6 ;  /* 0x0000000105067824 */ /* 0x000fca00078e0a06 */
[----:B------:R-:W-:-:S13]  /*1280*/  ISETP.GE.AND P1, PT, R6, 0x1, PT ;  /* 0x000000010600780c */ /* 0x000fda0003f26270 */
[----:B------:R-:W-:Y:S05]  /*1290*/  @!P1 BRA `(.L_x_17) ;  /* 0x0000000400ec9947 */ /* 0x000fea0003800000 */
[----:B------:R-:W0:Y:S01]  /*12a0*/  S2UR UR6, SR_CgaCtaId ;  /* 0x00000000000679c3 */ /* 0x000e220000008800 */
[----:B------:R-:W-:Y:S01]  /*12b0*/  UMOV UR5, 0x400 ;  /* 0x0000040000057882 */ /* 0x000fe20000000000 */
[----:B------:R-:W-:Y:S01]  /*12c0*/  LOP3.LUT R11, R3, 0x1, RZ, 0xfc, !PT ;  /* 0x00000001030b7812 */ /* 0x000fe200078efcff */
[----:B------:R-:W-:Y:S01]  /*12d0*/  IMAD.MOV.U32 R10, RZ, RZ, RZ ;  /* 0x000000ffff0a7224 */ /* 0x000fe200078e00ff */
[----:B------:R-:W-:Y:S01]  /*12e0*/  UISETP.NE.U32.AND UP0, UPT, UR4, URZ, UPT ;  /* 0x0000003f0400728c */ /* 0x000fe2000bf05070 */
[----:B------:R-:W-:Y:S02]  /*12f0*/  IMAD.MOV.U32 R5, RZ, RZ, R6 ;  /* 0x000000ffff057224 */ /* 0x000fe400078e0006 */
[----:B------:R-:W-:Y:S01]  /*1300*/  IMAD.MOV.U32 R7, RZ, RZ, RZ ;  /* 0x000000ffff077224 */ /* 0x000fe200078e00ff */
[----:B0-----:R-:W-:-:S04]  /*1310*/  ULEA UR5, UR6, UR5, 0x18 ;  /* 0x0000000506057291 */ /* 0x001fc8000f8ec03f */
[----:B------:R-:W-:Y:S02]  /*1320*/  UIADD3 UR7, UR5, 0x20000, URZ ;  /* 0x0002000005077890 */ /* 0x000fe4000fffe03f */
[----:B------:R-:W-:Y:S02]  /*1330*/  USHF.R.U32.HI UR6, URZ, 0x4, UR5 ;  /* 0x000000043f067899 */ /* 0x000fe40008011605 */
[----:B------:R-:W-:Y:S02]  /*1340*/  USHF.R.U32.HI UR7, URZ, 0x4, UR7 ;  /* 0x000000043f077899 */ /* 0x000fe40008011607 */
[----:B------:R-:W-:Y:S02]  /*1350*/  ULOP3.LUT UR6, UR6, 0x3fff, URZ, 0xc0, !UPT ;  /* 0x00003fff06067892 */ /* 0x000fe4000f8ec03f */
[----:B------:R-:W-:Y:S02]  /*1360*/  ULOP3.LUT UR7, UR7, 0x3fff, URZ, 0xc0, !UPT ;  /* 0x00003fff07077892 */ /* 0x000fe4000f8ec03f */
[----:B------:R-:W-:-:S02]  /*1370*/  ULOP3.LUT UR6, UR6, 0x10000, URZ, 0xfc, !UPT ;  /* 0x0001000006067892 */ /* 0x000fc4000f8efc3f */
[----:B------:R-:W-:-:S12]  /*1380*/  ULOP3.LUT UR7, UR7, 0x10000, URZ, 0xfc, !UPT ;  /* 0x0001000007077892 */ /* 0x000fd8000f8efc3f */
.L_x_22:
[----:B------:R-:W-:-:S13]  /*1390*/  ISETP.NE.AND P2, PT, R11, 0x3, PT ;  /* 0x000000030b00780c */ /* 0x000fda0003f45270 */
[----:B------:R-:W-:Y:S05]  /*13a0*/  @!P2 BRA `(.L_x_18) ;  /* 0x000000000004a947 */ /* 0x000fea0003800000 */
[----:B------:R-:W-:Y:S01]  /*13b0*/  BPT.TRAP 0x1 ;  /* 0x000000040000795c */ /* 0x000fe20000300000 */
.L_x_18:
[----:B------:R-:W-:Y:S01]  /*13c0*/  SHF.L.U32 R8, R10, 0x1f, RZ ;  /* 0x0000001f0a087819 */ /* 0x000fe200000006ff */
[----:B------:R-:W-:-:S12]  /*13d0*/  ULEA UR8, UR4, UR5, 0x3 ;  /* 0x0000000504087291 */ /* 0x000fd8000f8e183f */
.L_x_19:
[----:B0-----:R-:W-:-:S04]  /*13e0*/  IMAD.U32 R9, RZ, RZ, UR8 ;  /* 0x00000008ff097e24 */ /* 0x001fc8000f8e00ff */
[----:B------:R0:W1:Y:S03]  /*13f0*/  SYNCS.PHASECHK.TRANS64.TRYWAIT P1, [R9+URZ+0x30000], R8 ;  /* 0x03000008090075a7 */ /* 0x000066000802017f */
[----:B-1----:R-:W-:Y:S05]  /*1400*/  @!P1 NANOSLEEP.SYNCS 0x989680 ;  /* 0x009896800000995d */ /* 0x002fea0003900000 */
[----:B------:R-:W1:Y:S02]  /*1410*/  @!P1 SYNCS.PHASECHK.TRANS64 P1, [R9+URZ+0x30000], R8 ;  /* 0x03000008090095a7 */ /* 0x000e64000802007f */
[----:B-1----:R-:W-:Y:S05]  /*1420*/  @!P1 BRA `(.L_x_19) ;  /* 0xfffffffc00ec9947 */ /* 0x002fea000383ffff */
[----:B------:R-:W-:Y:S01]  /*1430*/  ULEA UR8, UR4, UR6, 0xb ;  /* 0x0000000604087291 */ /* 0x000fe2000f8e583f */
[----:B------:R-:W-:Y:S01]  /*1440*/  WARPGROUP.ARRIVE ;  /* 0x00000000000079c5 */ /* 0x000fe20000000000 */
[----:B------:R-:W-:Y:S02]  /*1450*/  ULEA UR10, UR4, UR7, 0xa ;  /* 0x00000007040a7291 */ /* 0x000fe4000f8e503f */
[----:B------:R-:W-:Y:S01]  /*1460*/  UIADD3 UR16, UR8, 0x400, URZ ;  /* 0x0000040008107890 */ /* 0x000fe2000fffe03f */
[----:B------:R-:W-:Y:S01]  /*1470*/  UMOV UR11, 0x40000080 ;  /* 0x40000080000b7882 */ /* 0x000fe20000000000 */
[----:B------:R-:W-:Y:S01]  /*1480*/  UMOV UR9, 0x40000080 ;  /* 0x4000008000097882 */ /* 0x000fe20000000000 */
[----:B------:R-:W-:Y:S02]  /*1490*/  UMOV UR19, UR11 ;  /* 0x0000000b00137c82 */ /* 0x000fe40008000000 */
[----:B------:R-:W-:Y:S01]  /*14a0*/  UMOV UR18, UR10 ;  /* 0x0000000a00127c82 */ /* 0x000fe20008000000 */
[----:B------:R-:W-:Y:S01]  /*14b0*/  UMOV UR17, 0x40000080 ;  /* 0x4000008000117882 */ /* 0x000fe20000000000 */
[----:B------:R-:W-:Y:S01]  /*14c0*/  HGMMA.64x64x8.F32.TF32 R56, gdesc[UR8], R56, UP0 ;  /* 0x04e00000083879f0 */ /* 0x000fe2000bf02838 */
[----:B------:R-:W-:-:S02]  /*14d0*/  UIADD3 UR9, UR8, 0x402, URZ ;  /* 0x0000040208097890 */ /* 0x000fc4000fffe03f */
[----:B------:R-:W-:Y:S01]  /*14e0*/  UIADD3 UR14, UR8, 0x46, URZ ;  /* 0x00000046080e7890 */ /* 0x000fe2000fffe03f */
[----:B------:R-:W-:Y:S01]  /*14f0*/  HGMMA.64x64x8.F32.TF32 R24, gdesc[UR16], R24, UP0 ;  /* 0x04e00000101879f0 */ /* 0x000fe2000bf02818 */
[----:B------:R-:W-:Y:S02]  /*1500*/  UIADD3 UR18, UR10, 0x2, URZ ;  /* 0x000000020a127890 */ /* 0x000fe4000fffe03f */
[----:B------:R-:W-:Y:S01]  /*1510*/  UIADD3 UR16, UR8, 0x2, URZ ;  /* 0x0000000208107890 */ /* 0x000fe2000fffe03f */
[----:B------:R-:W-:Y:S01]  /*1520*/  UMOV UR19, 0x40000080 ;  /* 0x4000008000137882 */ /* 0x000fe20000000000 */
[----:B------:R-:W-:Y:S01]  /*1530*/  UMOV UR17, 0x40000080 ;  /* 0x4000008000117882 */ /* 0x000fe20000000000 */
[----:B------:R-:W-:Y:S01]  /*1540*/  UIADD3 UR15, UR8, 0x446, URZ ;  /* 0x00000446080f7890 */ /* 0x000fe2000fffe03f */
[----:B------:R-:W-:-:S05]  /*1550*/  UMOV UR11, 0x40000080 ;  /* 0x40000080000b7882 */ /* 0x000fca0000000000 */
        /* <DEDUP_REMOVED lines=44> */
[----:B------:R-:W-:Y:S01]  /*1820*/  UMOV UR17, 0x40000080 ;  /* 0x4000008000117882 */ /* 0x000fe20000000000 */
[----:B------:R-:W-:Y:S01]  /*1830*/  UIADD3 UR10, UR10, 0x46, URZ ;  /* 0x000000460a0a7890 */ /* 0x000fe2000fffe03f */
[----:B------:R-:W-:-:S05]  /*1840*/  UMOV UR8, UR14 ;  /* 0x0000000e00087c82 */ /* 0x000fca0008000000 */
[----:B------:R-:W-:Y:S01]  /*1850*/  HGMMA.64x64x8.F32.TF32 R56, gdesc[UR16], R56 ;  /* 0x04e00000103879f0 */ /* 0x000fe20008702838 */
[----:B------:R-:W-:Y:S01]  /*1860*/  UMOV UR16, UR9 ;  /* 0x0000000900107c82 */ /* 0x000fe20008000000 */
[----:B------:R-:W-:Y:S01]  /*1870*/  UMOV UR17, 0x40000080 ;  /* 0x4000008000117882 */ /* 0x000fe20000000000 */
[----:B------:R-:W-:Y:S01]  /*1880*/  UMOV UR9, 0x40000080 ;  /* 0x4000008000097882 */ /* 0x000fe20000000000 */
[----:B------:R-:W-:Y:S04]  /*1890*/  HGMMA.64x64x8.F32.TF32 R24, gdesc[UR16], R24 ;  /* 0x04e00000101879f0 */ /* 0x000fe80008702818 */
[----:B------:R-:W-:Y:S01]  /*18a0*/  HGMMA.64x64x8.F32.TF32 R56, gdesc[UR8], R56 ;  /* 0x04e00000083879f0 */ /* 0x000fe20008702838 */
[----:B------:R-:W-:Y:S01]  /*18b0*/  UMOV UR8, UR15 ;  /* 0x0000000f00087c82 */ /* 0x000fe20008000000 */
[----:B------:R-:W-:-:S02]  /*18c0*/  UMOV UR9, 0x40000080 ;  /* 0x4000008000097882 */ /* 0x000fc40000000000 */
[----:B------:R-:W-:Y:S03]  /*18d0*/  HGMMA.64x64x8.F32.TF32 R24, gdesc[UR8], R24, gsb0 ;  /* 0x04e00000081879f0 */ /* 0x000fe60008002818 */
[----:B------:R-:W-:Y:S02]  /*18e0*/  WARPGROUP.DEPBAR.LE gsb0, 0x1 ;  /* 0x00008000000079c5 */ /* 0x000fe40000010100 */
[----:B------:R-:W-:Y:S05]  /*18f0*/  @!P2 BRA `(.L_x_20) ;  /* 0x000000000004a947 */ /* 0x000fea0003800000 */
[----:B------:R-:W-:Y:S01]  /*1900*/  BPT.TRAP 0x1 ;  /* 0x000000040000795c */ /* 0x000fe20000300000 */
.L_x_20:
[----:B------:R-:W-:-:S13]  /*1910*/  ISETP.NE.AND P1, PT, R4, RZ, PT ;  /* 0x000000ff0400720c */ /* 0x000fda0003f25270 */
[----:B0-----:R-:W-:-:S05]  /*1920*/  @P1 LEA R8, R7, UR5, 0x3 ;  /* 0x0000000507081c11 */ /* 0x001fca000f8e18ff */
[----:B------:R-:W-:-:S05]  /*1930*/  @P1 VIADD R9, R8, 0x30020 ;  /* 0x0003002008091836 */ /* 0x000fca0000000000 */
[----:B------:R-:W-:-:S04]  /*1940*/  @P1 PRMT R9, R2, 0x654, R9 ;  /* 0x0000065402091816 */ /* 0x000fc80000000009 */
[----:B------:R0:W-:Y:S01]  /*1950*/  @P1 SYNCS.ARRIVE.TRANS64.RED.A1T0 RZ, [R9+URZ], RZ ;  /* 0x000000ff09ff19a7 */ /* 0x0001e2000810043f */
[----:B------:R-:W-:-:S13]  /*1960*/  ISETP.GT.U32.AND P1, PT, R3, 0x1, PT ;  /* 0x000000010300780c */ /* 0x000fda0003f24070 */
[----:B0-----:R-:W-:Y:S05]  /*1970*/  @P1 BRA `(.L_x_21) ;  /* 0x0000000000041947 */ /* 0x001fea0003800000 */
[----:B------:R-:W-:Y:S01]  /*1980*/  BPT.TRAP 0x1 ;  /* 0x000000040000795c */ /* 0x000fe20000300000 */
.L_x_21:
[----:B------:R-:W-:Y:S01]  /*1990*/  UIADD3 UR4, UR4, 0x1, URZ ;  /* 0x0000000104047890 */ /* 0x000fe2000fffe03f */
[----:B------:R-:W-:Y:S01]  /*19a0*/  ISETP.GT.AND P2, PT, R5, 0x1, PT ;  /* 0x000000010500780c */ /* 0x000fe20003f44270 */
[----:B------:R-:W-:Y:S02]  /*19b0*/  VIADD R7, R7, 0x1 ;  /* 0x0000000107077836 */ /* 0x000fe40000000000 */
[----:B------:R-:W-:Y:S01]  /*19c0*/  UISETP.NE.AND UP0, UPT, UR4, 0x4, UPT ;  /* 0x000000040400788c */ /* 0x000fe2000bf05270 */
[----:B------:R-:W-:Y:S02]  /*19d0*/  VIADD R5, R5, 0xffffffff ;  /* 0xffffffff05057836 */ /* 0x000fe40000000000 */
[C---:B------:R-:W-:Y:S01]  /*19e0*/  ISETP.NE.AND P1, PT, R7.reuse, 0x4, PT ;  /* 0x000000040700780c */ /* 0x040fe20003f25270 */
[----:B------:R-:W-:Y:S02]  /*19f0*/  USEL UR8, URZ, 0x1, UP0 ;  /* 0x000000013f087887 */ /* 0x000fe40008000000 */
[----:B------:R-:W-:Y:S01]  /*1a00*/  USEL UR4, UR4, URZ, UP0 ;  /* 0x0000003f04047287 */ /* 0x000fe20008000000 */
[----:B------:R-:W-:Y:S01]  /*1a10*/  SEL R7, R7, RZ, P1 ;  /* 0x000000ff07077207 */ /* 0x000fe20000800000 */
[----:B------:R-:W-:-:S02]  /*1a20*/  UPLOP3.LUT UP0, UPT, UPT, UPT, UPT, 0x80, 0x0 ;  /* 0x000000000000789c */ /* 0x000fc40003f0f070 */
[----:B------:R-:W-:Y:S01]  /*1a30*/  LOP3.LUT R10, R10, UR8, RZ, 0x3c, !PT ;  /* 0x000000080a0a7c12 */ /* 0x000fe2000f8e3cff */
[----:B------:R-:W-:Y:S08]  /*1a40*/  @P2 BRA `(.L_x_22) ;  /* 0xfffffff800502947 */ /* 0x000ff0000383ffff */
.L_x_17:
[----:B------:R-:W-:Y:S02]  /*1a50*/  WARPGROUP.DEPBAR.LE gsb0, 0x0 ;  /* 0x00008000000079c5 */ /* 0x000fe40000010000 */
[----:B------:R-:W-:Y:S05]  /*1a60*/  @!P0 BRA `(.L_x_23) ;  /* 0x0000000000408947 */ /* 0x000fea0003800000 */
[----:B------:R-:W-:-:S04]  /*1a70*/  LOP3.LUT R5, R3, 0x1, RZ, 0xfc, !PT ;  /* 0x0000000103057812 */ /* 0x000fc800078efcff */
[----:B------:R-:W-:-:S13]  /*1a80*/  ISETP.NE.AND P0, PT, R5, 0x3, PT ;  /* 0x000000030500780c */ /* 0x000fda0003f05270 */
[----:B------:R-:W-:Y:S05]  /*1a90*/  @!P0 BRA `(.L_x_24) ;  /* 0x0000000000048947 */ /* 0x000fea0003800000 */
[----:B------:R-:W-:Y:S01]  /*1aa0*/  BPT.TRAP 0x1 ;  /* 0x000000040000795c */ /* 0x000fe20000300000 */
.L_x_24:
[----:B------:R-:W-:-:S13]  /*1ab0*/  ISETP.NE.AND P0, PT, R4, RZ, PT ;  /* 0x000000ff0400720c */ /* 0x000fda0003f05270 */
[----:B------:R-:W0:Y:S01]  /*1ac0*/  @P0 S2R R5, SR_CgaCtaId ;  /* 0x0000000000050919 */ /* 0x000e220000008800 */
[----:B------:R-:W-:Y:S01]  /*1ad0*/  @P0 IMAD.SHL.U32 R6, R6, 0x8, RZ ;  /* 0x0000000806060824 */ /* 0x000fe200078e00ff */
[----:B------:R-:W-:-:S04]  /*1ae0*/  @P0 MOV R4, 0x400 ;  /* 0x0000040000040802 */ /* 0x000fc80000000f00 */
[----:B------:R-:W-:Y:S02]  /*1af0*/  @P0 LOP3.LUT R6, R6, 0x18, RZ, 0xc0, !PT ;  /* 0x0000001806060812 */ /* 0x000fe400078ec0ff */
[----:B0-----:R-:W-:-:S04]  /*1b00*/  @P0 LEA R5, R5, R4, 0x18 ;  /* 0x0000000405050211 */ /* 0x001fc800078ec0ff */
[----:B------:R-:W-:-:S04]  /*1b10*/  @P0 IADD3 R5, R5, 0x30020, R6 ;  /* 0x0003002005050810 */ /* 0x000fc80007ffe006 */
[----:B------:R-:W-:-:S04]  /*1b20*/  @P0 PRMT R5, R2, 0x654, R5 ;  /* 0x0000065402050816 */ /* 0x000fc80000000005 */
[----:B------:R0:W-:Y:S01]  /*1b30*/  @P0 SYNCS.ARRIVE.TRANS64.RED.A1T0 RZ, [R5+URZ], RZ ;  /* 0x000000ff05ff09a7 */ /* 0x0001e2000810043f */
[----:B------:R-:W-:-:S13]  /*1b40*/  ISETP.GT.U32.AND P0, PT, R3, 0x1, PT ;  /* 0x000000010300780c */ /* 0x000fda0003f04070 */
[----:B0-----:R-:W-:Y:S05]  /*1b50*/  @P0 BRA `(.L_x_23) ;  /* 0x0000000000040947 */ /* 0x001fea0003800000 */
[----:B------:R-:W-:Y:S01]  /*1b60*/  BPT.TRAP 0x1 ;  /* 0x000000040000795c */ /* 0x000fe20000300000 */
.L_x_23:
[----:B------:R-:W0:Y:S01]  /*1b70*/  S2R R2, SR_TID.X ;  /* 0x0000000000027919 */ /* 0x000e220000002100 */
[----:B------:R-:W-:Y:S01]  /*1b80*/  ULDC.64 UR4, c[0x0][0x280] ;  /* 0x0000a00000047ab9 */ /* 0x000fe20000000a00 */
[----:B------:R-:W1:Y:S01]  /*1b90*/  S2R R5, SR_CTAID.Y ;  /* 0x0000000000057919 */ /* 0x000e620000002600 */
[----:B------:R-:W2:Y:S01]  /*1ba0*/  S2R R11, SR_CTAID.X ;  /* 0x00000000000b7919 */ /* 0x000ea20000002500 */
[----:B0-----:R-:W-:-:S04]  /*1bb0*/  SHF.R.S32.HI R3, RZ, 0x1f, R2 ;  /* 0x0000001fff037819 */ /* 0x001fc80000011402 */
[----:B------:R-:W-:Y:S01]  /*1bc0*/  LEA.HI R3, R3, R2, RZ, 0x7 ;  /* 0x0000000203037211 */ /* 0x000fe200078f38ff */
[----:B-1----:R-:W-:-:S03]  /*1bd0*/  IMAD.SHL.U32 R5, R5, 0x40, RZ ;  /* 0x0000004005057824 */ /* 0x002fc600078e00ff */
[----:B------:R-:W-:Y:S01]  /*1be0*/  LOP3.LUT R3, R3, 0xffffff80, RZ, 0xc0, !PT ;  /* 0xffffff8003037812 */ /* 0x000fe200078ec0ff */
[----:B--2---:R-:W-:Y:S01]  /*1bf0*/  IMAD.SHL.U32 R4, R11, 0x80, RZ ;  /* 0x000000800b047824 */ /* 0x004fe200078e00ff */
[----:B------:R-:W-:-:S03]  /*1c00*/  ISETP.GE.AND P0, PT, R5, UR5, PT ;  /* 0x0000000505007c0c */ /* 0x000fc6000bf06270 */
[----:B------:R-:W-:Y:S01]  /*1c10*/  IMAD.IADD R9, R2, 0x1, -R3 ;  /* 0x0000000102097824 */ /* 0x000fe200078e0a03 */
[----:B------:R-:W-:-:S04]  /*1c20*/  ISETP.GE.OR P0, PT, R4, UR4, P0 ;  /* 0x0000000404007c0c */ /* 0x000fc80008706670 */
[----:B------:R-:W-:-:S04]  /*1c30*/  SHF.R.S32.HI R8, RZ, 0x1f, R9 ;  /* 0x0000001fff087819 */ /* 0x000fc80000011409 */
[----:B------:R-:W-:-:S04]  /*1c40*/  LEA.HI R2, R8, R9, RZ, 0x2 ;  /* 0x0000000908027211 */ /* 0x000fc800078f10ff */
[--C-:B------:R-:W-:Y:S02]  /*1c50*/  SHF.R.S32.HI R16, RZ, 0x2, R2.reuse ;  /* 0x00000002ff107819 */ /* 0x100fe40000011402 */
[----:B------:R-:W-:-:S04]  /*1c60*/  SHF.R.S32.HI R3, RZ, 0x1f, R2 ;  /* 0x0000001fff037819 */ /* 0x000fc80000011402 */
[----:B------:R-:W-:-:S04]  /*1c70*/  LEA.HI R3, R3, R16, RZ, 0x3 ;  /* 0x0000001003037211 */ /* 0x000fc800078f18ff */
[----:B------:R-:W-:Y:S01]  /*1c80*/  LOP3.LUT R3, R3, 0xfffffff8, RZ, 0xc0, !PT ;  /* 0xfffffff803037812 */ /* 0x000fe200078ec0ff */
[----:B------:R-:W-:Y:S06]  /*1c90*/  @P0 EXIT ;  /* 0x000000000000094d */ /* 0x000fec0003800000 */
[----:B------:R-:W0:Y:S01]  /*1ca0*/  LDC.64 R6, c[0x0][0x5d0] ;  /* 0x00017400ff067b82 */ /* 0x000e220000000a00 */
[----:B------:R-:W-:Y:S01]  /*1cb0*/  LOP3.LUT R2, R2, 0x7ffffffc, RZ, 0xc0, !PT ;  /* 0x7ffffffc02027812 */ /* 0x000fe200078ec0ff */
[----:B------:R-:W-:Y:S01]  /*1cc0*/  IMAD.IADD R16, R16, 0x1, -R3 ;  /* 0x0000000110107824 */ /* 0x000fe200078e0a03 */
[----:B------:R-:W-:Y:S02]  /*1cd0*/  LEA.HI R3, R8, R9, RZ, 0x5 ;  /* 0x0000000908037211 */ /* 0x000fe400078f28ff */
[----:B----45:R-:W-:Y:S01]  /*1ce0*/  FSETP.NEU.AND P1, PT, R14, RZ, PT ;  /* 0x000000ff0e00720b */ /* 0x030fe20003f2d000 */
[----:B------:R-:W-:Y:S01]  /*1cf0*/  IMAD.IADD R2, R9, 0x1, -R2 ;  /* 0x0000000109027824 */ /* 0x000fe200078e0a02 */
[----:B------:R-:W-:Y:S02]  /*1d00*/  SHF.R.S32.HI R17, RZ, 0x1f, R16 ;  /* 0x0000001fff117819 */ /* 0x000fe40000011410 */
[----:B------:R-:W-:Y:S01]  /*1d10*/  SHF.R.S32.HI R9, RZ, 0x5, R3 ;  /* 0x00000005ff097819 */ /* 0x000fe20000011403 */
[----:B------:R-:W-:-:S02]  /*1d20*/  IMAD.SHL.U32 R8, R2, 0x2, RZ ;  /* 0x0000000202087824 */ /* 0x000fc400078e00ff */
[----:B------:R-:W-:-:S03]  /*1d30*/  IMAD.WIDE R2, R11, 0x80, R16 ;  /* 0x000000800b027825 */ /* 0x000fc600078e0210 */
[----:B------:R-:W-:Y:S01]  /*1d40*/  SHF.R.S32.HI R10, RZ, 0x1f, R8 ;  /* 0x0000001fff0a7819 */ /* 0x000fe20000011408 */
[----:B------:R-:W-:Y:S01]  /*1d50*/  IMAD R11, R9, -0x10, -R4 ;  /* 0xfffffff0090b7824 */ /* 0x000fe200078e0a04 */
[----:B------:R-:W-:Y:S01]  /*1d60*/  IADD3 R4, P0, R5, R8, RZ ;  /* 0x0000000805047210 */ /* 0x000fe20007f1e0ff */
[----:B------:R-:W-:Y:S01]  /*1d70*/  IMAD.WIDE R2, R9, 0x10, R2 ;  /* 0x0000001009027825 */ /* 0x000fe200078e0202 */
[----:B---3--:R-:W-:Y:S02]  /*1d80*/  IADD3 R15, -R8, UR5, -R5 ;  /* 0x00000005080f7c10 */ /* 0x008fe4000fffe905 */
[----:B------:R-:W-:Y:S02]  /*1d90*/  LEA.HI.X.SX32 R5, R5, R10, 0x1, P0 ;  /* 0x0000000a05057211 */ /* 0x000fe400000f0eff */
[----:B------:R-:W-:Y:S01]  /*1da0*/  IADD3 R16, R11, UR4, -R16 ;  /* 0x000000040b107c10 */ /* 0x000fe2000fffe810 */
[-C--:B0-----:R-:W-:Y:S01]  /*1db0*/  IMAD R8, R3, R6.reuse, RZ ;  /* 0x0000000603087224 */ /* 0x081fe200078e02ff */
[----:B------:R-:W-:Y:S01]  /*1dc0*/  ISETP.GT.AND P4, PT, R15, RZ, PT ;  /* 0x000000ff0f00720c */ /* 0x000fe20003f84270 */
[----:B------:R-:W-:Y:S01]  /*1dd0*/  IMAD.WIDE.U32 R10, R2, R6, R4 ;  /* 0x00000006020a7225 */ /* 0x000fe200078e0004 */
[----:B------:R-:W-:-:S02]  /*1de0*/  SHF.L.U64.HI R19, R6, 0x3, R7 ;  /* 0x0000000306137819 */ /* 0x000fc40000010207 */
[----:B------:R-:W-:Y:S01]  /*1df0*/  P2R R9, PR, RZ, 0x10 ;  /* 0x00000010ff097803 */ /* 0x000fe20000000000 */
[----:B------:R-:W-:Y:S01]  /*1e00*/  IMAD R13, R2, R7, R8 ;  /* 0x00000007020d7224 */ /* 0x000fe200078e0208 */
[----:B------:R-:W-:Y:S01]  /*1e10*/  ISETP.GT.AND P0, PT, R16, RZ, P4 ;  /* 0x000000ff1000720c */ /* 0x000fe20002704270 */
[C---:B------:R-:W-:Y:S01]  /*1e20*/  IMAD.SHL.U32 R20, R6.reuse, 0x8, RZ ;  /* 0x0000000806147824 */ /* 0x040fe200078e00ff */
[C---:B------:R-:W-:Y:S01]  /*1e30*/  SHF.L.U64.HI R18, R6.reuse, 0x6, R7 ;  /* 0x0000000606127819 */ /* 0x040fe20000010207 */
[----:B------:R-:W-:Y:S02]  /*1e40*/  IMAD.SHL.U32 R17, R6, 0x40, RZ ;  /* 0x0000004006117824 */ /* 0x000fe400078e00ff */
[----:B------:R-:W-:Y:S01]  /*1e50*/  IMAD.IADD R13, R11, 0x1, R13 ;  /* 0x000000010b0d7824 */ /* 0x000fe200078e020d */
[----:B------:R-:W-:Y:S07]  /*1e60*/  @!P1 BRA `(.L_x_25) ;  /* 0x0000003000209947 */ /* 0x000fee0003800000 */
[----:B------:R-:W-:Y:S01]  /*1e70*/  ULDC.64 UR6, c[0x0][0x5b0] ;  /* 0x00016c0000067ab9 */ /* 0x000fe20000000a00 */
[----:B------:R-:W-:Y:S01]  /*1e80*/  ULDC.64 UR8, c[0x0][0x5a8] ;  /* 0x00016a0000087ab9 */ /* 0x000fe20000000a00 */
[----:B------:R-:W-:Y:S01]  /*1e90*/  IMAD R21, R3, UR6, RZ ;  /* 0x0000000603157c24 */ /* 0x000fe2000f8e02ff */
[----:B------:R-:W-:Y:S01]  /*1ea0*/  ULDC.64 UR4, c[0x0][0x5c8] ;  /* 0x0001720000047ab9 */ /* 0x000fe20000000a00 */
[----:B------:R-:W-:-:S04]  /*1eb0*/  IMAD.WIDE.U32 R8, R2, UR6, R4 ;  /* 0x0000000602087c25 */ /* 0x000fc8000f8e0004 */
[----:B------:R-:W-:Y:S01]  /*1ec0*/  IMAD R21, R2, UR7, R21 ;  /* 0x0000000702157c24 */ /* 0x000fe2000f8e0215 */
[----:B------:R-:W-:-:S03]  /*1ed0*/  LEA R6, P1, R8, UR8, 0x2 ;  /* 0x0000000808067c11 */ /* 0x000fc6000f8210ff */
[----:B------:R-:W-:-:S05]  /*1ee0*/  IMAD.IADD R7, R9, 0x1, R21 ;  /* 0x0000000109077824 */ /* 0x000fca00078e0215 */
[----:B------:R-:W-:-:S05]  /*1ef0*/  LEA.HI.X R7, R8, UR9, R7, 0x2, P1 ;  /* 0x0000000908077c11 */ /* 0x000fca00088f1407 */
[----:B------:R-:W2:Y:S01]  /*1f00*/  @P0 LDG.E.LTC128B R11, desc[UR12][R6.64] ;  /* 0x0000000c060b0981 */ /* 0x000ea2000c1e1920 */
[----:B------:R-:W-:Y:S01]  /*1f10*/  ISETP.GT.AND P3, PT, R15, 0x1, PT ;  /* 0x000000010f00780c */ /* 0x000fe20003f64270 */
[----:B------:R-:W-:Y:S01]  /*1f20*/  BSSY B0, `(.L_x_26) ;  /* 0x000000d000007945 */ /* 0x000fe20003800000 */
[----:B------:R-:W-:Y:S02]  /*1f30*/  LEA R8, P2, R10, UR4, 0x2 ;  /* 0x000000040a087c11 */ /* 0x000fe4000f8410ff */
[----:B------:R-:W-:Y:S02]  /*1f40*/  ISETP.GT.AND P1, PT, R16, RZ, P3 ;  /* 0x000000ff1000720c */ /* 0x000fe40001f24270 */
[----:B--2---:R-:W-:Y:S01]  /*1f50*/  LOP3.LUT R9, R11, 0xffffe000, RZ, 0xc0, !PT ;  /* 0xffffe0000b097812 */ /* 0x004fe200078ec0ff */
[----:B------:R-:W-:-:S04]  /*1f60*/  IMAD.MOV.U32 R22, RZ, RZ, R11 ;  /* 0x000000ffff167224 */ /* 0x000fc800078e000b */
[----:B------:R-:W-:-:S04]  /*1f70*/  FMUL R9, R9, R14 ;  /* 0x0000000e09097220 */ /* 0x000fc80000400000 */
[----:B------:R-:W-:Y:S01]  /*1f80*/  FFMA R23, R56, R0, R9 ;  /* 0x0000000038177223 */ /* 0x000fe20000000009 */
[----:B------:R-:W-:Y:S02]  /*1f90*/  P2R R9, PR, RZ, 0x8 ;  /* 0x00000008ff097803 */ /* 0x000fe40000000000 */
[----:B------:R-:W-:Y:S02]  /*1fa0*/  LEA.HI.X R9, R10, UR5, R13, 0x2, P2 ;  /* 0x000000050a097c11 */ /* 0x000fe400090f140d */
[----:B------:R-:W-:-:S05]  /*1fb0*/  F2FP.TF32.F32.PACK_B R23, R23 ;  /* 0x00000017ff17723e */ /* 0x000fca00024050ff */
[----:B------:R0:W-:Y:S01]  /*1fc0*/  @P0 STG.E desc[UR12][R8.64], R23 ;  /* 0x0000001708000986 */ /* 0x0001e2000c10190c */
[----:B------:R-:W-:Y:S05]  /*1fd0*/  @!P1 BRA `(.L_x_27) ;  /* 0x0000000000049947 */ /* 0x000fea0003800000 */
[----:B------:R1:W5:Y:S02]  /*1fe0*/  LDG.E.LTC128B R22, desc[UR12][R6.64+0x4] ;  /* 0x0000040c06167981 */ /* 0x000364000c1e1920 */
.L_x_27:
[----:B------:R-:W-:Y:S05]  /*1ff0*/  BSYNC B0 ;  /* 0x0000000000007941 */ /* 0x000fea0003800000 */
.L_x_26:
[----:B------:R-:W-:Y:S01]  /*2000*/  USHF.L.U32 UR4, UR6, 0x3, URZ ;  /* 0x0000000306047899 */ /* 0x000fe2000800063f */
[----:B0----5:R-:W-:Y:S01]  /*2010*/  LOP3.LUT R23, R22, 0xffffe000, RZ, 0xc0, !PT ;  /* 0xffffe00016177812 */ /* 0x021fe200078ec0ff */
[----:B------:R-:W-:Y:S01]  /*2020*/  USHF.L.U64.HI UR5, UR6, 0x3, UR7 ;  /* 0x0000000306057899 */ /* 0x000fe20008010207 */
[----:B------:R-:W-:-:S03]  /*2030*/  ISETP.GT.AND P0, PT, R16, 0x8, P4 ;  /* 0x000000081000780c */ /* 0x000fc60002704270 */
[----:B------:R-:W-:Y:S02]  /*2040*/  IMAD.U32 R10, RZ, RZ, UR4 ;  /* 0x00000004ff0a7e24 */ /* 0x000fe4000f8e00ff */
[----:B------:R-:W-:Y:S01]  /*2050*/  FMUL R56, R23, R14 ;  /* 0x0000000e17387220 */ /* 0x000fe20000400000 */
[----:B------:R-:W-:-:S03]  /*2060*/  IMAD.U32 R11, RZ, RZ, UR5 ;  /* 0x00000005ff0b7e24 */ /* 0x000fc6000f8e00ff */
[----:B------:R-:W-:Y:S01]  /*2070*/  FFMA R57, R57, R0, R56 ;  /* 0x0000000039397223 */ /* 0x000fe20000000038 */
[----:B------:R-:W-:-:S04]  /*2080*/  IMAD.WIDE.U32 R12, R2, UR6, R10 ;  /* 0x00000006020c7c25 */ /* 0x000fc8000f8e000a */
[----:B------:R-:W-:Y:S02]  /*2090*/  F2FP.TF32.F32.PACK_B R57, R57 ;  /* 0x00000039ff39723e */ /* 0x000fe400024050ff */
[----:B------:R-:W-:-:S03]  /*20a0*/  IADD3 R23, P2, R4, R12, RZ ;  /* 0x0000000c04177210 */ /* 0x000fc60007f5e0ff */
[----:B------:R0:W-:Y:S01]  /*20b0*/  @P1 STG.E desc[UR12][R8.64+0x4], R57 ;  /* 0x0000043908001986 */ /* 0x0001e2000c10190c */
[----:B------:R-:W-:Y:S02]  /*20c0*/  IADD3.X R56, R5, R21, R13, P2, !PT ;  /* 0x0000001505387210 */ /* 0x000fe400017fe40d */
[----:B------:R-:W-:-:S04]  /*20d0*/  LEA R12, P2, R23, UR8, 0x2 ;  /* 0x00000008170c7c11 */ /* 0x000fc8000f8410ff */
[----:B------:R-:W-:-:S05]  /*20e0*/  LEA.HI.X R13, R23, UR9, R56, 0x2, P2 ;  /* 0x00000009170d7c11 */ /* 0x000fca00090f1438 */
[----:B------:R-:W2:Y:S01]  /*20f0*/  @P0 LDG.E.LTC128B R22, desc[UR12][R12.64] ;  /* 0x0000000c0c160981 */ /* 0x000ea2000c1e1920 */
[C---:B------:R-:W-:Y:S01]  /*2100*/  IMAD.SHL.U32 R23, R20.reuse, 0x4, RZ ;  /* 0x0000000414177824 */ /* 0x040fe200078e00ff */
[----:B------:R-:W-:Y:S01]  /*2110*/  SHF.L.U64.HI R19, R20, 0x2, R19 ;  /* 0x0000000214137819 */ /* 0x000fe20000010213 */
[----:B------:R-:W-:Y:S01]  /*2120*/  BSSY B0, `(.L_x_28) ;  /* 0x000000b000007945 */ /* 0x000fe20003800000 */
[----:B------:R-:W-:Y:S02]  /*2130*/  ISETP.GT.AND P1, PT, R16, 0x8, P3 ;  /* 0x000000081000780c */ /* 0x000fe40001f24270 */
[----:B------:R-:W-:Y:S02]  /*2140*/  IADD3 R20, P2, R23, R8, RZ ;  /* 0x0000000817147210 */ /* 0x000fe40007f5e0ff */
[----:B--2---:R-:W-:-:S05]  /*2150*/  LOP3.LUT R21, R22, 0xffffe000, RZ, 0xc0, !PT ;  /* 0xffffe00016157812 */ /* 0x004fca00078ec0ff */
[----:B------:R-:W-:-:S04]  /*2160*/  FMUL R21, R21, R14 ;  /* 0x0000000e15157220 */ /* 0x000fc80000400000 */
[----:B------:R-:W-:Y:S01]  /*2170*/  FFMA R89, R58, R0, R21 ;  /* 0x000000003a597223 */ /* 0x000fe20000000015 */
[----:B------:R-:W-:-:S04]  /*2180*/  IMAD.X R21, R19, 0x1, R9, P2 ;  /* 0x0000000113157824 */ /* 0x000fc800010e0609 */
[----:B------:R-:W-:-:S05]  /*2190*/  F2FP.TF32.F32.PACK_B R89, R89 ;  /* 0x00000059ff59723e */ /* 0x000fca00024050ff */
[----:B------:R0:W-:Y:S01]  /*21a0*/  @P0 STG.E desc[UR12][R20.64], R89 ;  /* 0x0000005914000986 */ /* 0x0001e2000c10190c */
[----:B------:R-:W-:Y:S05]  /*21b0*/  @!P1 BRA `(.L_x_29) ;  /* 0x0000000000049947 */ /* 0x000fea0003800000 */
[----:B------:R2:W5:Y:S02]  /*21c0*/  LDG.E.LTC128B R22, desc[UR12][R12.64+0x4] ;  /* 0x0000040c0c167981 */ /* 0x000564000c1e1920 */
.L_x_29:
[----:B------:R-:W-:Y:S05]  /*21d0*/  BSYNC B0 ;  /* 0x0000000000007941 */ /* 0x000fea0003800000 */
.L_x_28:
[----:B0----5:R-:W-:Y:S01]  /*21e0*/  LOP3.LUT R57, R22, 0xffffe000, RZ, 0xc0, !PT ;  /* 0xffffe00016397812 */ /* 0x021fe200078ec0ff */
[----:B------:R-:W-:Y:S01]  /*21f0*/  BSSY B0, `(.L_x_30) ;  /* 0x000000a000007945 */ /* 0x000fe20003800000 */
[----:B------:R-:W-:-:S03]  /*2200*/  ISETP.GT.AND P3, PT, R15, 0x8, PT ;  /* 0x000000080f00780c */ /* 0x000fc60003f64270 */
[----:B------:R-:W-:Y:S01]  /*2210*/  FMUL R56, R57, R14 ;  /* 0x0000000e39387220 */ /* 0x000fe20000400000 */
[----:B------:R-:W-:-:S03]  /*2220*/  ISETP.GT.AND P0, PT, R16, RZ, P3 ;  /* 0x000000ff1000720c */ /* 0x000fc60001f04270 */
[----:B------:R-:W-:Y:S01]  /*2230*/  FFMA R59, R59, R0, R56 ;  /* 0x000000003b3b7223 */ /* 0x000fe20000000038 */
[----:B------:R-:W-:-:S04]  /*2240*/  P2R R56, PR, RZ, 0x8 ;  /* 0x00000008ff387803 */ /* 0x000fc80000000000 */
[----:B------:R-:W-:-:S05]  /*2250*/  F2FP.TF32.F32.PACK_B R59, R59 ;  /* 0x0000003bff3b723e */ /* 0x000fca00024050ff */
[----:B------:R0:W-:Y:S01]  /*2260*/  @P1 STG.E desc[UR12][R20.64+0x4], R59 ;  /* 0x0000043b14001986 */ /* 0x0001e2000c10190c */
[----:B------:R-:W-:Y:S05]  /*2270*/  @!P0 BRA `(.L_x_31) ;  /* 0x0000000000048947 */ /* 0x000fea0003800000 */
[----:B------:R3:W5:Y:S02]  /*2280*/  LDG.E.LTC128B R22, desc[UR12][R6.64+0x20] ;  /* 0x0000200c06167981 */ /* 0x000764000c1e1920 */
.L_x_31:
[----:B------:R-:W-:Y:S05]  /*2290*/  BSYNC B0 ;  /* 0x0000000000007941 */ /* 0x000fea0003800000 */
.L_x_30:
[----:B-----5:R-:W-:Y:S01]  /*22a0*/  LOP3.LUT R57, R22, 0xffffe000, RZ, 0xc0, !PT ;  /* 0xffffe00016397812 */ /* 0x020fe200078ec0ff */
[----:B------:R-:W-:Y:S01]  /*22b0*/  BSSY B0, `(.L_x_32) ;  /* 0x000000a000007945 */ /* 0x000fe20003800000 */
[----:B------:R-:W-:-:S03]  /*22c0*/  ISETP.GT.AND P2, PT, R15, 0x9, PT ;  /* 0x000000090f00780c */ /* 0x000fc60003f44270 */
[----:B------:R-:W-:Y:S01]  /*22d0*/  FMUL R57, R57, R14 ;  /* 0x0000000e39397220 */ /* 0x000fe20000400000 */
[----:B------:R-:W-:Y:S02]  /*22e0*/  ISETP.GT.AND P1, PT, R16, RZ, P2 ;  /* 0x000000ff1000720c */ /* 0x000fe40001724270 */
[----:B------:R-:W-:Y:S01]  /*22f0*/  P2R R56, PR, RZ, 0x4 ;  /* 0x00000004ff387803 */ /* 0x000fe20000000000 */
[----:B------:R-:W-:-:S05]  /*2300*/  FFMA R57, R60, R0, R57 ;  /* 0x000000003c397223 */ /* 0x000fca0000000039 */
[----:B------:R-:W-:-:S05]  /*2310*/  F2FP.TF32.F32.PACK_B R57, R57 ;  /* 0x00000039ff39723e */ /* 0x000fca00024050ff */
[----:B------:R4:W-:Y:S01]  /*2320*/  @P0 STG.E desc[UR12][R8.64+0x20], R57 ;  /* 0x0000203908000986 */ /* 0x0009e2000c10190c */
[----:B------:R-:W-:Y:S05]  /*2330*/  @!P1 BRA `(.L_x_33) ;  /* 0x0000000000049947 */ /* 0x000fea0003800000 */
[----:B------:R0:W5:Y:S02]  /*2340*/  LDG.E.LTC128B R22, desc[UR12][R6.64+0x24] ;  /* 0x0000240c06167981 */ /* 0x000164000c1e1920 */
.L_x_33:
[----:B------:R-:W-:Y:S05]  /*2350*/  BSYNC B0 ;  /* 0x0000000000007941 */ /* 0x000fea0003800000 */
.L_x_32:
[----:B----45:R-:W-:Y:S01]  /*2360*/  LOP3.LUT R57, R22, 0xffffe000, RZ, 0xc0, !PT ;  /* 0xffffe00016397812 */ /* 0x030fe200078ec0ff */
[----:B------:R-:W-:Y:S01]  /*2370*/  BSSY B0, `(.L_x_34) ;  /* 0x0000008000007945 */ /* 0x000fe20003800000 */
[----:B------:R-:W-:-:S03]  /*2380*/  ISETP.GT.AND P0, PT, R16, 0x8, P3 ;  /* 0x000000081000780c */ /* 0x000fc60001f04270 */
[----:B------:R-:W-:-:S04]  /*2390*/  FMUL R56, R57, R14 ;  /* 0x0000000e39387220 */ /* 0x000fc80000400000 */
[----:B------:R-:W-:-:S05]  /*23a0*/  FFMA R61, R61, R0, R56 ;  /* 0x000000003d3d7223 */ /* 0x000fca0000000038 */
[----:B------:R-:W-:-:S05]  /*23b0*/  F2FP.TF32.F32.PACK_B R61, R61 ;  /* 0x0000003dff3d723e */ /* 0x000fca00024050ff */
[----:B------:R4:W-:Y:S01]  /*23c0*/  @P1 STG.E desc[UR12][R8.64+0x24], R61 ;  /* 0x0000243d08001986 */ /* 0x0009e2000c10190c */
[----:B------:R-:W-:Y:S05]  /*23d0*/  @!P0 BRA `(.L_x_35) ;  /* 0x0000000000048947 */ /* 0x000fea0003800000 */
[----:B------:R0:W5:Y:S02]  /*23e0*/  LDG.E.LTC128B R22, desc[UR12][R12.64+0x20] ;  /* 0x0000200c0c167981 */ /* 0x000164000c1e1920 */
.L_x_35:
[----:B------:R-:W-:Y:S05]  /*23f0*/  BSYNC B0 ;  /* 0x0000000000007941 */ /* 0x000fea0003800000 */
.L_x_34:
[----:B-----5:R-:W-:Y:S01]  /*2400*/  LOP3.LUT R57, R22, 0xffffe000, RZ, 0xc0, !PT ;  /* 0xffffe00016397812 */ /* 0x020fe200078ec0ff */
[----:B------:R-:W-:Y:S01]  /*2410*/  BSSY B0, `(.L_x_36) ;  /* 0x0000009000007945 */ /* 0x000fe20003800000 */
[----:B------:R-:W-:-:S03]  /*2420*/  ISETP.GT.AND P1, PT, R16, 0x8, P2 ;  /* 0x000000081000780c */ /* 0x000fc60001724270 */
[----:B------:R-:W-:-:S04]  /*2430*/  FMUL R57, R57, R14 ;  /* 0x0000000e39397220 */ /* 0x000fc80000400000 */
[----:B0-----:R-:W-:Y:S01]  /*2440*/  FFMA R59, R62, R0, R57 ;  /* 0x000000003e3b7223 */ /* 0x001fe20000000039 */
[----:B------:R-:W-:-:S04]  /*2450*/  IMAD.SHL.U32 R57, R17, 0x4, RZ ;  /* 0x0000000411397824 */ /* 0x000fc800078e00ff */
[----:B------:R-:W-:-:S05]  /*2460*/  F2FP.TF32.F32.PACK_B R59, R59 ;  /* 0x0000003bff3b723e */ /* 0x000fca00024050ff */
[----:B------:R0:W-:Y:S01]  /*2470*/  @P0 STG.E desc[UR12][R20.64+0x20], R59 ;  /* 0x0000203b14000986 */ /* 0x0001e2000c10190c */
[----:B------:R-:W-:Y:S05]  /*2480*/  @!P1 BRA `(.L_x_37) ;  /* 0x0000000000049947 */ /* 0x000fea0003800000 */
[----:B------:R0:W5:Y:S02]  /*2490*/  LDG.E.LTC128B R22, desc[UR12][R12.64+0x24] ;  /* 0x0000240c0c167981 */ /* 0x000164000c1e1920 */
.L_x_37:
[----:B------:R-:W-:Y:S05]  /*24a0*/  BSYNC B0 ;  /* 0x0000000000007941 */ /* 0x000fea0003800000 */
.L_x_36:
[----:B0----5:R-:W-:Y:S01]  /*24b0*/  LOP3.LUT R59, R22, 0xffffe000, RZ, 0xc0, !PT ;  /* 0xffffe000163b7812 */ /* 0x021fe200078ec0ff */
[----:B------:R-:W-:Y:S01]  /*24c0*/  BSSY B0, `(.L_x_38) ;  /* 0x000000d000007945 */ /* 0x000fe20003800000 */
[----:B------:R-:W-:Y:S02]  /*24d0*/  SHF.L.U64.HI R17, R17, 0x2, R18 ;  /* 0x0000000211117819 */ /* 0x000fe40000010212 */
[----:B------:R-:W-:Y:S01]  /*24e0*/  IADD3 R18, P0, P2, R57, R8, R23 ;  /* 0x0000000839127210 */ /* 0x000fe20007a1e017 */
[----:B------:R-:W-:Y:S01]  /*24f0*/  FMUL R56, R59, R14 ;  /* 0x0000000e3b387220 */ /* 0x000fe20000400000 */
[----:B------:R-:W-:Y:S02]  /*2500*/  ISETP.GT.AND P3, PT, R15, 0x10, PT ;  /* 0x000000100f00780c */ /* 0x000fe40003f64270 */
[----:B------:R-:W-:Y:S01]  /*2510*/  IADD3.X R19, R17, R9, R19, P0, P2 ;  /* 0x0000000911137210 */ /* 0x000fe200007e4413 */
[----:B------:R-:W-:Y:S01]  /*2520*/  FFMA R63, R63, R0, R56 ;  /* 0x000000003f3f7223 */ /* 0x000fe20000000038 */
[----:B------:R-:W-:-:S02]  /*2530*/  ISETP.GT.AND P0, PT, R16, RZ, P3 ;  /* 0x000000ff1000720c */ /* 0x000fc40001f04270 */
[----:B------:R-:W-:Y:S02]  /*2540*/  P2R R23, PR, RZ, 0x8 ;  /* 0x00000008ff177803 */ /* 0x000fe40000000000 */
[----:B------:R-:W-:-:S05]  /*2550*/  F2FP.TF32.F32.PACK_B R63, R63 ;  /* 0x0000003fff3f723e */ /* 0x000fca00024050ff */
[----:B------:R0:W-:Y:S04]  /*2560*/  @P1 STG.E desc[UR12][R20.64+0x24], R63 ;  /* 0x0000243f14001986 */ /* 0x0001e8000c10190c */
[----:B------:R-:W-:Y:S05]  /*2570*/  @!P0 BRA `(.L_x_39) ;  /* 0x0000000000048947 */ /* 0x000fea0003800000 */
[----:B------:R0:W5:Y:S02]  /*2580*/  LDG.E.LTC128B R22, desc[UR12][R6.64+0x40] ;  /* 0x0000400c06167981 */ /* 0x000164000c1e1920 */
.L_x_39:
[----:B------:R-:W-:Y:S05]  /*2590*/  BSYNC B0 ;  /* 0x0000000000007941 */ /* 0x000fea0003800000 */
.L_x_38:
[----:B-----5:R-:W-:Y:S01]  /*25a0*/  LOP3.LUT R23, R22, 0xffffe000, RZ, 0xc0, !PT ;  /* 0xffffe00016177812 */ /* 0x020fe200078ec0ff */
[----:B------:R-:W-:Y:S01]  /*25b0*/  BSSY B0, `(.L_x_40) ;  /* 0x000000a000007945 */ /* 0x000fe20003800000 */
[----:B------:R-:W-:-:S03]  /*25c0*/  ISETP.GT.AND P1, PT, R15, 0x11, PT ;  /* 0x000000110f00780c */ /* 0x000fc60003f24270 */
[----:B------:R-:W-:-:S04]  /*25d0*/  FMUL R23, R23, R14 ;  /* 0x0000000e17177220 */ /* 0x000fc80000400000 */
[----:B------:R-:W-:-:S05]  /*25e0*/  FFMA R23, R64, R0, R23 ;  /* 0x0000000040177223 */ /* 0x000fca0000000017 */
[----:B------:R-:W-:-:S05]  /*25f0*/  F2FP.TF32.F32.PACK_B R23, R23 ;  /* 0x00000017ff17723e */ /* 0x000fca00024050ff */
[----:B------:R1:W-:Y:S01]  /*2600*/  @P0 STG.E desc[UR12][R8.64+0x40], R23 ;  /* 0x0000401708000986 */ /* 0x0003e2000c10190c */
[----:B------:R-:W-:Y:S02]  /*2610*/  ISETP.GT.AND P0, PT, R16, RZ, P1 ;  /* 0x000000ff1000720c */ /* 0x000fe40000f04270 */
[----:B-1----:R-:W-:-:S11]  /*2620*/  P2R R23, PR, RZ, 0x2 ;  /* 0x00000002ff177803 */ /* 0x002fd60000000000 */
[----:B------:R-:W-:Y:S05]  /*2630*/  @!P0 BRA `(.L_x_41) ;  /* 0x0000000000048947 */ /* 0x000fea0003800000 */
[----:B------:R1:W5:Y:S02]  /*2640*/  LDG.E.LTC128B R22, desc[UR12][R6.64+0x44] ;  /* 0x0000440c06167981 */ /* 0x000364000c1e1920 */
.L_x_41:
[----:B------:R-:W-:Y:S05]  /*2650*/  BSYNC B0 ;  /* 0x0000000000007941 */ /* 0x000fea0003800000 */
.L_x_40:
[----:B-----5:R-:W-:Y:S01]  /*2660*/  LOP3.LUT R23, R22, 0xffffe000, RZ, 0xc0, !PT ;  /* 0xffffe00016177812 */ /* 0x020fe200078ec0ff */
[----:B------:R-:W-:Y:S04]  /*2670*/  BSSY B0, `(.L_x_42) ;  /* 0x0000008000007945 */ /* 0x000fe80003800000 */
[----:B------:R-:W-:-:S04]  /*2680*/  FMUL R56, R23, R14 ;  /* 0x0000000e17387220 */ /* 0x000fc80000400000 */
[----:B------:R-:W-:-:S05]  /*2690*/  FFMA R65, R65, R0, R56 ;  /* 0x0000000041417223 */ /* 0x000fca0000000038 */
[----:B------:R-:W-:-:S05]  /*26a0*/  F2FP.TF32.F32.PACK_B R65, R65 ;  /* 0x00000041ff41723e */ /* 0x000fca00024050ff */
[----:B------:R0:W-:Y:S01]  /*26b0*/  @P0 STG.E desc[UR12][R8.64+0x44], R65 ;  /* 0x0000444108000986 */ /* 0x0001e2000c10190c */
[----:B------:R-:W-:-:S13]  /*26c0*/  ISETP.GT.AND P0, PT, R16, 0x8, P3 ;  /* 0x000000081000780c */ /* 0x000fda0001f04270 */
[----:B0-----:R-:W-:Y:S05]  /*26d0*/  @!P0 BRA `(.L_x_43) ;  /* 0x0000000000048947 */ /* 0x001fea0003800000 */
[----:B------:R0:W5:Y:S02]  /*26e0*/  LDG.E.LTC128B R22, desc[UR12][R12.64+0x40] ;  /* 0x0000400c0c167981 */ /* 0x000164000c1e1920 */
.L_x_43:
[----:B------:R-:W-:Y:S05]  /*26f0*/  BSYNC B0 ;  /* 0x0000000000007941 */ /* 0x000fea0003800000 */
.L_x_42:
[----:B-----5:R-:W-:Y:S01]  /*2700*/  LOP3.LUT R23, R22, 0xffffe000, RZ, 0xc0, !PT ;  /* 0xffffe00016177812 */ /* 0x020fe200078ec0ff */
[----:B------:R-:W-:Y:S01]  /*2710*/  BSSY B0, `(.L_x_44) ;  /* 0x000000b000007945 */ /* 0x000fe20003800000 */
[----:B------:R-:W-:-:S03]  /*2720*/  IMAD.MOV.U32 R56, RZ, RZ, R22 ;  /* 0x000000ffff387224 */ /* 0x000fc600078e0016 */
[----:B------:R-:W-:-:S04]  /*2730*/  FMUL R23, R23, R14 ;  /* 0x0000000e17177220 */ /* 0x000fc80000400000 */
[----:B----4-:R-:W-:-:S05]  /*2740*/  FFMA R61, R66, R0, R23 ;  /* 0x00000000423d7223 */ /* 0x010fca0000000017 */
[----:B------:R-:W-:-:S05]  /*2750*/  F2FP.TF32.F32.PACK_B R61, R61 ;  /* 0x0000003dff3d723e */ /* 0x000fca00024050ff */
[----:B------:R4:W-:Y:S01]  /*2760*/  @P0 STG.E desc[UR12][R20.64+0x40], R61 ;  /* 0x0000403d14000986 */ /* 0x0009e2000c10190c */
[----:B------:R-:W-:-:S05]  /*2770*/  IADD3 R59, P0, R2, 0x40, RZ ;  /* 0x00000040023b7810 */ /* 0x000fca0007f1e0ff */
[----:B------:R-:W-:Y:S01]  /*2780*/  IMAD.X R23, RZ, RZ, R3, P0 ;  /* 0x000000ffff177224 */ /* 0x000fe200000e0603 */
[----:B------:R-:W-:-:S13]  /*2790*/  ISETP.GT.AND P0, PT, R16, 0x8, P1 ;  /* 0x000000081000780c */ /* 0x000fda0000f04270 */
[----:B----4-:R-:W-:Y:S05]  /*27a0*/  @!P0 BRA `(.L_x_45) ;  /* 0x0000000000048947 */ /* 0x010fea0003800000 */
[----:B------:R4:W5:Y:S02]  /*27b0*/  LDG.E.LTC128B R56, desc[UR12][R12.64+0x44] ;  /* 0x0000440c0c387981 */ /* 0x000964000c1e1920 */
.L_x_45:
[----:B------:R-:W-:Y:S05]  /*27c0*/  BSYNC B0 ;  /* 0x0000000000007941 */ /* 0x000fea0003800000 */
.L_x_44:
[----:B-----5:R-:W-:Y:S01]  /*27d0*/  LOP3.LUT R3, R56, 0xffffe000, RZ, 0xc0, !PT ;  /* 0xffffe00038037812 */ /* 0x020fe200078ec0ff */
[----:B------:R-:W-:Y:S01]  /*27e0*/  IMAD.WIDE.U32 R10, R59, UR6, R10 ;  /* 0x000000063b0a7c25 */ /* 0x000fe2000f8e000a */
[----:B------:R-:W-:Y:S01]  /*27f0*/  ISETP.GT.AND P2, PT, R15, 0x18, PT ;  /* 0x000000180f00780c */ /* 0x000fe20003f44270 */
[----:B------:R-:W-:Y:S02]  /*2800*/  BSSY B0, `(.L_x_46) ;  /* 0x0000013000007945 */ /* 0x000fe40003800000 */
[----:B------:R-:W-:-:S04]  /*2810*/  FMUL R2, R3, R14 ;  /* 0x0000000e03027220 */ /* 0x000fc80000400000 */
[----:B------:R-:W-:Y:S01]  /*2820*/  FFMA R67, R67, R0, R2 ;  /* 0x0000000043437223 */ /* 0x000fe20000000002 */
[----:B------:R-:W-:Y:S02]  /*2830*/  IMAD R2, R23, UR6, RZ ;  /* 0x0000000617027c24 */ /* 0x000fe4000f8e02ff */
[C---:B------:R-:W-:Y:S02]  /*2840*/  IMAD.WIDE.U32 R22, R59.reuse, UR6, R4 ;  /* 0x000000063b167c25 */ /* 0x040fe4000f8e0004 */
[----:B------:R-:W-:Y:S02]  /*2850*/  F2FP.TF32.F32.PACK_B R67, R67 ;  /* 0x00000043ff43723e */ /* 0x000fe400024050ff */
[----:B------:R-:W-:-:S03]  /*2860*/  IMAD R61, R59, UR7, R2 ;  /* 0x000000073b3d7c24 */ /* 0x000fc6000f8e0202 */
[----:B------:R0:W-:Y:S01]  /*2870*/  @P0 STG.E desc[UR12][R20.64+0x44], R67 ;  /* 0x0000444314000986 */ /* 0x0001e2000c10190c */
[----:B------:R-:W-:Y:S01]  /*2880*/  IMAD.IADD R3, R23, 0x1, R61 ;  /* 0x0000000117037824 */ /* 0x000fe200078e023d */
[----:B------:R-:W-:-:S04]  /*2890*/  LEA R2, P0, R22, UR8, 0x2 ;  /* 0x0000000816027c11 */ /* 0x000fc8000f8010ff */
[----:B------:R-:W-:Y:S02]  /*28a0*/  LEA.HI.X R3, R22, UR9, R3, 0x2, P0 ;  /* 0x0000000916037c11 */ /* 0x000fe400080f1403 */
[----:B------:R-:W-:-:S04]  /*28b0*/  IADD3 R10, P0, R4, R10, RZ ;  /* 0x0000000a040a7210 */ /* 0x000fc80007f1e0ff */
[----:B------:R-:W-:Y:S02]  /*28c0*/  IADD3.X R5, R5, R61, R11, P0, !PT ;  /* 0x0000003d05057210 */ /* 0x000fe400007fe40b */
[----:B------:R-:W-:-:S04]  /*28d0*/  LEA R4, P0, R10, UR8, 0x2 ;  /* 0x000000080a047c11 */ /* 0x000fc8000f8010ff */
[----:B------:R-:W-:Y:S02]  /*28e0*/  LEA.HI.X R5, R10, UR9, R5, 0x2, P0 ;  /* 0x000000090a057c11 */ /* 0x000fe400080f1405 */
[----:B------:R-:W-:Y:S02]  /*28f0*/  ISETP.GT.AND P0, PT, R16, RZ, P2 ;  /* 0x000000ff1000720c */ /* 0x000fe40001704270 */
[----:B------:R-:W-:-:S11]  /*2900*/  P2R R10, PR, RZ, 0x4 ;  /* 0x00000004ff0a7803 */ /* 0x000fd60000000000 */
[----:B0-----:R-:W-:Y:S05]  /*2910*/  @!P0 BRA `(.L_x_47) ;  /* 0x0000000000048947 */ /* 0x001fea0003800000 */
[----:B------:R0:W5:Y:S02]  /*2920*/  LDG.E.LTC128B R56, desc[UR12][R6.64+0x60] ;  /* 0x0000600c06387981 */ /* 0x000164000c1e1920 */
.L_x_47:
[----:B------:R-:W-:Y:S05]  /*2930*/  BSYNC B0 ;  /* 0x0000000000007941 */ /* 0x000fea0003800000 */
.L_x_46:
[----:B-----5:R-:W-:Y:S01]  /*2940*/  LOP3.LUT R11, R56, 0xffffe000, RZ, 0xc0, !PT ;  /* 0xffffe000380b7812 */ /* 0x020fe200078ec0ff */
[----:B------:R-:W-:Y:S01]  /*2950*/  BSSY B0, `(.L_x_48) ;  /* 0x000000a000007945 */ /* 0x000fe20003800000 */
[----:B------:R-:W-:-:S03]  /*2960*/  ISETP.GT.AND P1, PT, R15, 0x19, PT ;  /* 0x000000190f00780c */ /* 0x000fc60003f24270 */
[----:B------:R-:W-:Y:S01]  /*2970*/  FMUL R11, R11, R14 ;  /* 0x0000000e0b0b7220 */ /* 0x000fe20000400000 */
[----:B------:R-:W-:-:S03]  /*2980*/  P2R R10, PR, RZ, 0x2 ;  /* 0x00000002ff0a7803 */ /* 0x000fc60000000000 */
[----:B------:R-:W-:-:S05]  /*2990*/  FFMA R11, R68, R0, R11 ;  /* 0x00000000440b7223 */ /* 0x000fca000000000b */
[----:B------:R-:W-:-:S05]  /*29a0*/  F2FP.TF32.F32.PACK_B R11, R11 ;  /* 0x0000000bff0b723e */ /* 0x000fca00024050ff */
[----:B------:R0:W-:Y:S01]  /*29b0*/  @P0 STG.E desc[UR12][R8.64+0x60], R11 ;  /* 0x0000600b08000986 */ /* 0x0001e2000c10190c */
[----:B------:R-:W-:-:S13]  /*29c0*/  ISETP.GT.AND P0, PT, R16, RZ, P1 ;  /* 0x000000ff1000720c */ /* 0x000fda0000f04270 */
[----:B0-----:R-:W-:Y:S05]  /*29d0*/  @!P0 BRA `(.L_x_49) ;  /* 0x0000000000048947 */ /* 0x001fea0003800000 */
[----:B------:R0:W5:Y:S02]  /*29e0*/  LDG.E.LTC128B R56, desc[UR12][R6.64+0x64] ;  /* 0x0000640c06387981 */ /* 0x000164000c1e1920 */
.L_x_49:
[----:B------:R-:W-:Y:S05]  /*29f0*/  BSYNC B0 ;  /* 0x0000000000007941 */ /* 0x000fea0003800000 */
.L_x_48:
        /* <DEDUP_REMOVED lines=9> */
.L_x_51:
[----:B------:R-:W-:Y:S05]  /*2a90*/  BSYNC B0 ;  /* 0x0000000000007941 */ /* 0x000fea0003800000 */
.L_x_50:
        /* <DEDUP_REMOVED lines=9> */
.L_x_53:
[----:B------:R-:W-:Y:S05]  /*2b30*/  BSYNC B0 ;  /* 0x0000000000007941 */ /* 0x000fea0003800000 */
.L_x_52:
[----:B-----5:R-:W-:Y:S01]  /*2b40*/  LOP3.LUT R11, R56, 0xffffe000, RZ, 0xc0, !PT ;  /* 0xffffe000380b7812 */ /* 0x020fe200078ec0ff */
[----:B------:R-:W-:Y:S01]  /*2b50*/  BSSY B0, `(.L_x_54) ;  /* 0x000000a000007945 */ /* 0x000fe20003800000 */
[----:B------:R-:W-:-:S03]  /*2b60*/  ISETP.GT.AND P2, PT, R15, 0x20, PT ;  /* 0x000000200f00780c */ /* 0x000fc60003f44270 */
[----:B------:R-:W-:-:S04]  /*2b70*/  FMUL R10, R11, R14 ;  /* 0x0000000e0b0a7220 */ /* 0x000fc80000400000 */
[----:B------:R-:W-:Y:S01]  /*2b80*/  FFMA R71, R71, R0, R10 ;  /* 0x0000000047477223 */ /* 0x000fe2000000000a */
[----:B------:R-:W-:-:S04]  /*2b90*/  P2R R10, PR, RZ, 0x4 ;  /* 0x00000004ff0a7803 */ /* 0x000fc80000000000 */
[----:B------:R-:W-:-:S05]  /*2ba0*/  F2FP.TF32.F32.PACK_B R71, R71 ;  /* 0x00000047ff47723e */ /* 0x000fca00024050ff */
[----:B------:R0:W-:Y:S01]  /*2bb0*/  @P0 STG.E desc[UR12][R20.64+0x64], R71 ;  /* 0x0000644714000986 */ /* 0x0001e2000c10190c */
[----:B------:R-:W-:-:S13]  /*2bc0*/  ISETP.GT.AND P0, PT, R16, RZ, P2 ;  /* 0x000000ff1000720c */ /* 0x000fda0001704270 */
[----:B0-----:R-:W-:Y:S05]  /*2bd0*/  @!P0 BRA `(.L_x_55) ;  /* 0x0000000000048947 */ /* 0x001fea0003800000 */
[----:B------:R0:W5:Y:S02]  /*2be0*/  LDG.E.LTC128B R56, desc[UR12][R6.64+0x80] ;  /* 0x0000800c06387981 */ /* 0x000164000c1e1920 */
.L_x_55:
[----:B------:R-:W-:Y:S05]  /*2bf0*/  BSYNC B0 ;  /* 0x0000000000007941 */ /* 0x000fea0003800000 */
.L_x_54:
        /* <DEDUP_REMOVED lines=11> */
.L_x_57:
[----:B------:R-:W-:Y:S05]  /*2cb0*/  BSYNC B0 ;  /* 0x0000000000007941 */ /* 0x000fea0003800000 */
.L_x_56:
        /* <DEDUP_REMOVED lines=9> */
.L_x_59:
[----:B------:R-:W-:Y:S05]  /*2d50*/  BSYNC B0 ;  /* 0x0000000000007941 */ /* 0x000fea0003800000 */
.L_x_58:
        /* <DEDUP_REMOVED lines=9> */
.L_x_61:
[----:B------:R-:W-:Y:S05]  /*2df0*/  BSYNC B0 ;  /* 0x0000000000007941 */ /* 0x000fea0003800000 */
.L_x_60:
        /* <DEDUP_REMOVED lines=11> */
.L_x_63:
[----:B------:R-:W-:Y:S05]  /*2eb0*/  BSYNC B0 ;  /* 0x0000000000007941 */ /* 0x000fea0003800000 */
.L_x_62:
[----:B-----5:R-:W-:Y:S01]  /*2ec0*/  LOP3.LUT R11, R56, 0xffffe000, RZ, 0xc0, !PT ;  /* 0xffffe000380b7812 */ /* 0x020fe200078ec0ff */
[----:B------:R-:W-:Y:S01]  /*2ed0*/  BSSY B0, `(.L_x_64) ;  /* 0x0000009000007945 */ /* 0x000fe20003800000 */
[----:B------:R-:W-:-:S03]  /*2ee0*/  ISETP.GT.AND P4, PT, R15, 0x29, PT ;  /* 0x000000290f00780c */ /* 0x000fc60003f84270 */
[----:B------:R-:W-:-:S04]  /*2ef0*/  FMUL R11, R11, R14 ;  /* 0x0000000e0b0b7220 */ /* 0x000fc80000400000 */
[----:B------:R-:W-:-:S05]  /*2f00*/  FFMA R11, R76, R0, R11 ;  /* 0x000000004c0b7223 */ /* 0x000fca000000000b */
[----:B------:R-:W-:-:S05]  /*2f10*/  F2FP.TF32.F32.PACK_B R11, R11 ;  /* 0x0000000bff0b723e */ /* 0x000fca00024050ff */
[----:B------:R0:W-:Y:S01]  /*2f20*/  @P0 STG.E desc[UR12][R8.64+0xa0], R11 ;  /* 0x0000a00b08000986 */ /* 0x0001e2000c10190c */
[----:B------:R-:W-:-:S13]  /*2f30*/  ISETP.GT.AND P0, PT, R16, RZ, P4 ;  /* 0x000000ff1000720c */ /* 0x000fda0002704270 */
[----:B0-----:R-:W-:Y:S05]  /*2f40*/  @!P0 BRA `(.L_x_65) ;  /* 0x0000000000048947 */ /* 0x001fea0003800000 */
[----:B------:R0:W5:Y:S02]  /*2f50*/  LDG.E.LTC128B R56, desc[UR12][R6.64+0xa4] ;  /* 0x0000a40c06387981 */ /* 0x000164000c1e1920 */
.L_x_65:
[----:B------:R-:W-:Y:S05]  /*2f60*/  BSYNC B0 ;  /* 0x0000000000007941 */ /* 0x000fea0003800000 */
.L_x_64:
        /* <DEDUP_REMOVED lines=9> */
.L_x_67:
[----:B------:R-:W-:Y:S05]  /*3000*/  BSYNC B0 ;  /* 0x0000000000007941 */ /* 0x000fea0003800000 */
.L_x_66:
        /* <DEDUP_REMOVED lines=9> */
.L_x_69:
[----:B------:R-:W-:Y:S05]  /*30a0*/  BSYNC B0 ;  /* 0x0000000000007941 */ /* 0x000fea0003800000 */
.L_x_68:
        /* <DEDUP_REMOVED lines=10> */
.L_x_71:
[----:B------:R-:W-:Y:S05]  /*3150*/  BSYNC B0 ;  /* 0x0000000000007941 */ /* 0x000fea0003800000 */
.L_x_70:
        /* <DEDUP_REMOVED lines=10> */
.L_x_73:
[----:B------:R-:W-:Y:S05]  /*3200*/  BSYNC B0 ;  /* 0x0000000000007941 */ /* 0x000fea0003800000 */
.L_x_72:
        /* <DEDUP_REMOVED lines=9> */
.L_x_75:
[----:B------:R-:W-:Y:S05]  /*32a0*/  BSYNC B0 ;  /* 0x0000000000007941 */ /* 0x000fea0003800000 */
.L_x_74:
        /* <DEDUP_REMOVED lines=9> */
.L_x_77:
[----:B------:R-:W-:Y:S05]  /*3340*/  BSYNC B0 ;  /* 0x0000000000007941 */ /* 0x000fea0003800000 */
.L_x_76:
        /* <DEDUP_REMOVED lines=10> */
.L_x_79:
[----:B------:R-:W-:Y:S05]  /*33f0*/  BSYNC B0 ;  /* 0x0000000000007941 */ /* 0x000fea0003800000 */
.L_x_78:
[----:B-----5:R-:W-:Y:S01]  /*3400*/  LOP3.LUT R11, R56, 0xffffe000, RZ, 0xc0, !PT ;  /* 0xffffe000380b7812 */ /* 0x020fe200078ec0ff */
[----:B------:R-:W-:Y:S04]  /*3410*/  BSSY B0, `(.L_x_80) ;  /* 0x000000d000007945 */ /* 0x000fe80003800000 */
[----:B------:R-:W-:-:S04]  /*3420*/  FMUL R11, R11, R14 ;  /* 0x0000000e0b0b7220 */ /* 0x000fc80000400000 */
[----:B------:R-:W-:-:S05]  /*3430*/  FFMA R59, R84, R0, R11 ;  /* 0x00000000543b7223 */ /* 0x000fca000000000b */
[----:B------:R-:W-:-:S05]  /*3440*/  F2FP.TF32.F32.PACK_B R59, R59 ;  /* 0x0000003bff3b723e */ /* 0x000fca00024050ff */
[----:B------:R0:W-:Y:S01]  /*3450*/  @P0 STG.E desc[UR12][R8.64+0xe0], R59 ;  /* 0x0000e03b08000986 */ /* 0x0001e2000c10190c */
[----:B------:R-:W-:-:S05]  /*3460*/  IADD3 R22, P0, R57, R20, RZ ;  /* 0x0000001439167210 */ /* 0x000fca0007f1e0ff */
[----:B------:R-:W-:Y:S01]  /*3470*/  IMAD.X R23, R17, 0x1, R21, P0 ;  /* 0x0000000111177824 */ /* 0x000fe200000e0615 */
[----:B------:R-:W-:-:S05]  /*3480*/  IADD3 R10, P0, R57, R8, RZ ;  /* 0x00000008390a7210 */ /* 0x000fca0007f1e0ff */
[----:B------:R-:W-:Y:S01]  /*3490*/  IMAD.X R11, R17, 0x1, R9, P0 ;  /* 0x00000001110b7824 */ /* 0x000fe200000e0609 */
[----:B------:R-:W-:-:S04]  /*34a0*/  ISETP.GT.AND P0, PT, R15, 0x39, PT ;  /* 0x000000390f00780c */ /* 0x000fc80003f04270 */
[----:B------:R-:W-:-:S13]  /*34b0*/  ISETP.GT.AND P5, PT, R16, RZ, P0 ;  /* 0x000000ff1000720c */ /* 0x000fda00007a4270 */
[----:B0-----:R-:W-:Y:S05]  /*34c0*/  @!P5 BRA `(.L_x_81) ;  /* 0x000000000004d947 */ /* 0x001fea0003800000 */
[----:B------:R0:W5:Y:S02]  /*34d0*/  LDG.E.LTC128B R56, desc[UR12][R6.64+0xe4] ;  /* 0x0000e40c06387981 */ /* 0x000164000c1e1920 */
.L_x_81:
[----:B------:R-:W-:Y:S05]  /*34e0*/  BSYNC B0 ;  /* 0x0000000000007941 */ /* 0x000fea0003800000 */
.L_x_80:
[----:B01-3-5:R-:W-:Y:S01]  /*34f0*/  LOP3.LUT R7, R56, 0xffffe000, RZ, 0xc0, !PT ;  /* 0xffffe00038077812 */ /* 0x02bfe200078ec0ff */
        /* <DEDUP_REMOVED lines=8> */
.L_x_83:
[----:B------:R-:W-:Y:S05]  /*3580*/  BSYNC B0 ;  /* 0x0000000000007941 */ /* 0x000fea0003800000 */
.L_x_82:
[----:B-----5:R-:W-:Y:S01]  /*3590*/  LOP3.LUT R7, R56, 0xffffe000, RZ, 0xc0, !PT ;  /* 0xffffe00038077812 */ /* 0x020fe200078ec0ff */
[----:B------:R-:W-:Y:S04]  /*35a0*/  BSSY B0, `(.L_x_84) ;  /* 0x0000008000007945 */ /* 0x000fe80003800000 */
[----:B------:R-:W-:-:S04]  /*35b0*/  FMUL R7, R7, R14 ;  /* 0x0000000e07077220 */ /* 0x000fc80000400000 */
[----:B------:R-:W-:-:S05]  /*35c0*/  FFMA R7, R86, R0, R7 ;  /* 0x0000000056077223 */ /* 0x000fca0000000007 */
[----:B------:R-:W-:-:S05]  /*35d0*/  F2FP.TF32.F32.PACK_B R7, R7 ;  /* 0x00000007ff07723e */ /* 0x000fca00024050ff */
[----:B------:R1:W-:Y:S01]  /*35e0*/  @P5 STG.E desc[UR12][R20.64+0xe0], R7 ;  /* 0x0000e00714005986 */ /* 0x0003e2000c10190c */
[----:B------:R-:W-:-:S13]  /*35f0*/  ISETP.GT.AND P5, PT, R16, 0x8, P0 ;  /* 0x000000081000780c */ /* 0x000fda00007a4270 */
[----:B-1----:R-:W-:Y:S05]  /*3600*/  @!P5 BRA `(.L_x_85) ;  /* 0x000000000004d947 */ /* 0x002fea0003800000 */
[----:B------:R1:W5:Y:S02]  /*3610*/  LDG.E.LTC128B R56, desc[UR12][R12.64+0xe4] ;  /* 0x0000e40c0c387981 */ /* 0x000364000c1e1920 */
.L_x_85:
[----:B------:R-:W-:Y:S05]  /*3620*/  BSYNC B0 ;  /* 0x0000000000007941 */ /* 0x000fea0003800000 */
.L_x_84:
[----:B-----5:R-:W-:-:S05]  /*3630*/  LOP3.LUT R7, R56, 0xffffe000, RZ, 0xc0, !PT ;  /* 0xffffe00038077812 */ /* 0x020fca00078ec0ff */
[----:B------:R-:W-:-:S04]  /*3640*/  FMUL R6, R7, R14 ;  /* 0x0000000e07067220 */ /* 0x000fc80000400000 */
[----:B------:R-:W-:-:S05]  /*3650*/  FFMA R87, R87, R0, R6 ;  /* 0x0000000057577223 */ /* 0x000fca0000000006 */
[----:B------:R-:W-:-:S05]  /*3660*/  F2FP.TF32.F32.PACK_B R87, R87 ;  /* 0x00000057ff57723e */ /* 0x000fca00024050ff */
[----:B------:R3:W-:Y:S01]  /*3670*/  @P5 STG.E desc[UR12][R20.64+0xe4], R87 ;  /* 0x0000e45714005986 */ /* 0x0007e2000c10190c */
[----:B------:R-:W-:-:S04]  /*3680*/  ISETP.GT.AND P5, PT, R15, RZ, PT ;  /* 0x000000ff0f00720c */ /* 0x000fc80003fa4270 */
[----:B------:R-:W-:-:S13]  /*3690*/  ISETP.GT.AND P5, PT, R16, 0x40, P5 ;  /* 0x000000401000780c */ /* 0x000fda0002fa4270 */
[----:B------:R-:W2:Y:S01]  /*36a0*/  @P5 LDG.E.LTC128B R56, desc[UR12][R2.64] ;  /* 0x0000000c02385981 */ /* 0x000ea2000c1e1920 */
[----:B------:R-:W-:Y:S01]  /*36b0*/  BSSY B0, `(.L_x_86) ;  /* 0x000000a000007945 */ /* 0x000fe20003800000 */
[----:B--2---:R-:W-:-:S05]  /*36c0*/  LOP3.LUT R7, R56, 0xffffe000, RZ, 0xc0, !PT ;  /* 0xffffe00038077812 */ /* 0x004fca00078ec0ff */
[----:B------:R-:W-:-:S04]  /*36d0*/  FMUL R7, R7, R14 ;  /* 0x0000000e07077220 */ /* 0x000fc80000400000 */
[----:B------:R-:W-:-:S05]  /*36e0*/  FFMA R7, R24, R0, R7 ;  /* 0x0000000018077223 */ /* 0x000fca0000000007 */
[----:B------:R-:W-:-:S05]  /*36f0*/  F2FP.TF32.F32.PACK_B R7, R7 ;  /* 0x00000007ff07723e */ /* 0x000fca00024050ff */
[----:B------:R3:W-:Y:S01]  /*3700*/  @P5 STG.E desc[UR12][R10.64], R7 ;  /* 0x000000070a005986 */ /* 0x0007e2000c10190c */
[----:B------:R-:W-:-:S04]  /*3710*/  ISETP.GT.AND P5, PT, R15, 0x1, PT ;  /* 0x000000010f00780c */ /* 0x000fc80003fa4270 */
[----:B------:R-:W-:-:S13]  /*3720*/  ISETP.GT.AND P5, PT, R16, 0x40, P5 ;  /* 0x000000401000780c */ /* 0x000fda0002fa4270 */
[----:B---3--:R-:W-:Y:S05]  /*3730*/  @!P5 BRA `(.L_x_87) ;  /* 0x000000000004d947 */ /* 0x008fea0003800000 */
[----:B------:R2:W5:Y:S02]  /*3740*/  LDG.E.LTC128B R56, desc[UR12][R2.64+0x4] ;  /* 0x0000040c02387981 */ /* 0x000564000c1e1920 */
.L_x_87:
[----:B------:R-:W-:Y:S05]  /*3750*/  BSYNC B0 ;  /* 0x0000000000007941 */ /* 0x000fea0003800000 */
.L_x_86:
[----:B-----5:R-:W-:Y:S01]  /*3760*/  LOP3.LUT R7, R56, 0xffffe000, RZ, 0xc0, !PT ;  /* 0xffffe00038077812 */ /* 0x020fe200078ec0ff */
[----:B------:R-:W-:Y:S04]  /*3770*/  BSSY B0, `(.L_x_88) ;  /* 0x000000b000007945 */ /* 0x000fe80003800000 */
[----:B------:R-:W-:Y:S01]  /*3780*/  FMUL R6, R7, R14 ;  /* 0x0000000e07067220 */ /* 0x000fe20000400000 */
[----:B------:R-:W-:-:S03]  /*3790*/  @P5 IMAD.MOV.U32 R7, RZ, RZ, R11 ;  /* 0x000000ffff075224 */ /* 0x000fc600078e000b */
[----:B------:R-:W-:Y:S01]  /*37a0*/  FFMA R25, R25, R0, R6 ;  /* 0x0000000019197223 */ /* 0x000fe20000000006 */
[----:B------:R-:W-:-:S04]  /*37b0*/  @P5 IMAD.MOV.U32 R6, RZ, RZ, R10 ;  /* 0x000000ffff065224 */ /* 0x000fc800078e000a */
[----:B------:R-:W-:-:S05]  /*37c0*/  F2FP.TF32.F32.PACK_B R25, R25 ;  /* 0x00000019ff19723e */ /* 0x000fca00024050ff */
[----:B------:R3:W-:Y:S01]  /*37d0*/  @P5 STG.E desc[UR12][R6.64+0x4], R25 ;  /* 0x0000041906005986 */ /* 0x0007e2000c10190c */
[----:B------:R-:W-:-:S04]  /*37e0*/  ISETP.GT.AND P5, PT, R15, RZ, PT ;  /* 0x000000ff0f00720c */ /* 0x000fc80003fa4270 */
[----:B------:R-:W-:-:S13]  /*37f0*/  ISETP.GT.AND P5, PT, R16, 0x48, P5 ;  /* 0x000000481000780c */ /* 0x000fda0002fa4270 */
[----:B---3--:R-:W-:Y:S05]  /*3800*/  @!P5 BRA `(.L_x_89) ;  /* 0x000000000004d947 */ /* 0x008fea0003800000 */
[----:B------:R3:W5:Y:S02]  /*3810*/  LDG.E.LTC128B R56, desc[UR12][R4.64] ;  /* 0x0000000c04387981 */ /* 0x000764000c1e1920 */
.L_x_89:
[----:B------:R-:W-:Y:S05]  /*3820*/  BSYNC B0 ;  /* 0x0000000000007941 */ /* 0x000fea0003800000 */
.L_x_88:
[----:B-----5:R-:W-:Y:S01]  /*3830*/  LOP3.LUT R7, R56, 0xffffe000, RZ, 0xc0, !PT ;  /* 0xffffe00038077812 */ /* 0x020fe200078ec0ff */
[----:B------:R-:W-:Y:S04]  /*3840*/  BSSY B0, `(.L_x_90) ;  /* 0x0000009000007945 */ /* 0x000fe80003800000 */
[----:B------:R-:W-:-:S04]  /*3850*/  FMUL R7, R7, R14 ;  /* 0x0000000e07077220 */ /* 0x000fc80000400000 */
[----:B------:R-:W-:-:S05]  /*3860*/  FFMA R7, R26, R0, R7 ;  /* 0x000000001a077223 */ /* 0x000fca0000000007 */
[----:B------:R-:W-:-:S05]  /*3870*/  F2FP.TF32.F32.PACK_B R7, R7 ;  /* 0x00000007ff07723e */ /* 0x000fca00024050ff */
[----:B------:R0:W-:Y:S01]  /*3880*/  @P5 STG.E desc[UR12][R22.64], R7 ;  /* 0x0000000716005986 */ /* 0x0001e2000c10190c */
[----:B------:R-:W-:-:S04]  /*3890*/  ISETP.GT.AND P5, PT, R15, 0x1, PT ;  /* 0x000000010f00780c */ /* 0x000fc80003fa4270 */
[----:B------:R-:W-:-:S13]  /*38a0*/  ISETP.GT.AND P5, PT, R16, 0x48, P5 ;  /* 0x000000481000780c */ /* 0x000fda0002fa4270 */
[----:B0-----:R-:W-:Y:S05]  /*38b0*/  @!P5 BRA `(.L_x_91) ;  /* 0x000000000004d947 */ /* 0x001fea0003800000 */
[----:B------:R0:W5:Y:S02]  /*38c0*/  LDG.E.LTC128B R56, desc[UR12][R4.64+0x4] ;  /* 0x0000040c04387981 */ /* 0x000164000c1e1920 */
.L_x_91:
[----:B------:R-:W-:Y:S05]  /*38d0*/  BSYNC B0 ;  /* 0x0000000000007941 */ /* 0x000fea0003800000 */
.L_x_90:
        /* <DEDUP_REMOVED lines=10> */
.L_x_93:
[----:B------:R-:W-:Y:S05]  /*3980*/  BSYNC B0 ;  /* 0x0000000000007941 */ /* 0x000fea0003800000 */
.L_x_92:
[----:B-----5:R-:W-:Y:S01]  /*3990*/  LOP3.LUT R7, R56, 0xffffe000, RZ, 0xc0, !PT ;  /* 0xffffe00038077812 */ /* 0x020fe200078ec0ff */
[----:B------:R-:W-:Y:S01]  /*39a0*/  @P5 IMAD.MOV.U32 R6, RZ, RZ, R10 ;  /* 0x000000ffff065224 */ /* 0x000fe200078e000a */
[----:B------:R-:W-:Y:S03]  /*39b0*/  BSSY B0, `(.L_x_94) ;  /* 0x000000a000007945 */ /* 0x000fe60003800000 */
[----:B------:R-:W-:-:S04]  /*39c0*/  FMUL R7, R7, R14 ;  /* 0x0000000e07077220 */ /* 0x000fc80000400000 */
[----:B------:R-:W-:Y:S01]  /*39d0*/  FFMA R9, R28, R0, R7 ;  /* 0x000000001c097223 */ /* 0x000fe20000000007 */
[----:B------:R-:W-:-:S04]  /*39e0*/  @P5 IMAD.MOV.U32 R7, RZ, RZ, R11 ;  /* 0x000000ffff075224 */ /* 0x000fc800078e000b */
[----:B------:R-:W-:-:S05]  /*39f0*/  F2FP.TF32.F32.PACK_B R9, R9 ;  /* 0x00000009ff09723e */ /* 0x000fca00024050ff */
[----:B------:R0:W-:Y:S01]  /*3a00*/  @P5 STG.E desc[UR12][R6.64+0x20], R9 ;  /* 0x0000200906005986 */ /* 0x0001e2000c10190c */
[----:B------:R-:W-:-:S04]  /*3a10*/  ISETP.GT.AND P5, PT, R15, 0x9, PT ;  /* 0x000000090f00780c */ /* 0x000fc80003fa4270 */
[----:B------:R-:W-:-:S13]  /*3a20*/  ISETP.GT.AND P5, PT, R16, 0x40, P5 ;  /* 0x000000401000780c */ /* 0x000fda0002fa4270 */
[----:B0-----:R-:W-:Y:S05]  /*3a30*/  @!P5 BRA `(.L_x_95) ;  /* 0x000000000004d947 */ /* 0x001fea0003800000 */
[----:B------:R0:W5:Y:S02]  /*3a40*/  LDG.E.LTC128B R56, desc[UR12][R2.64+0x24] ;  /* 0x0000240c02387981 */ /* 0x000164000c1e1920 */
.L_x_95:
[----:B------:R-:W-:Y:S05]  /*3a50*/  BSYNC B0 ;  /* 0x0000000000007941 */ /* 0x000fea0003800000 */
.L_x_94:
        /* <DEDUP_REMOVED lines=12> */
.L_x_97:
[----:B------:R-:W-:Y:S05]  /*3b20*/  BSYNC B0 ;  /* 0x0000000000007941 */ /* 0x000fea0003800000 */
.L_x_96:
        /* <DEDUP_REMOVED lines=10> */
.L_x_99:
[----:B------:R-:W-:Y:S05]  /*3bd0*/  BSYNC B0 ;  /* 0x0000000000007941 */ /* 0x000fea0003800000 */
.L_x_98:
        /* <DEDUP_REMOVED lines=12> */
.L_x_101:
[----:B------:R-:W-:Y:S05]  /*3ca0*/  BSYNC B0 ;  /* 0x0000000000007941 */ /* 0x000fea0003800000 */
.L_x_100:
        /* <DEDUP_REMOVED lines=12> */
.L_x_103:
[----:B------:R-:W-:Y:S05]  /*3d70*/  BSYNC B0 ;  /* 0x0000000000007941 */ /* 0x000fea0003800000 */
.L_x_102:
        /* <DEDUP_REMOVED lines=12> */
.L_x_105:
[----:B------:R-:W-:Y:S05]  /*3e40*/  BSYNC B0 ;  /* 0x0000000000007941 */ /* 0x000fea0003800000 */
.L_x_104:
        /* <DEDUP_REMOVED lines=12> */
.L_x_107:
[----:B------:R-:W-:Y:S05]  /*3f10*/  BSYNC B0 ;  /* 0x0000000000007941 */ /* 0x000fea0003800000 */
.L_x_106:
        /* <DEDUP_REMOVED lines=12> */
.L_x_109:
[----:B------:R-:W-:Y:S05]  /*3fe0*/  BSYNC B0 ;  /* 0x0000000000007941 */ /* 0x000fea0003800000 */
.L_x_108:
        /* <DEDUP_REMOVED lines=12> */
.L_x_111:
[----:B------:R-:W-:Y:S05]  /*40b0*/  BSYNC B0 ;  /* 0x0000000000007941 */ /* 0x000fea0003800000 */
.L_x_110:
        /* <DEDUP_REMOVED lines=12> */
.L_x_113:
[----:B------:R-:W-:Y:S05]  /*4180*/  BSYNC B0 ;  /* 0x0000000000007941 */ /* 0x000fea0003800000 */
.L_x_112:
        /* <DEDUP_REMOVED lines=12> */
.L_x_115:
[----:B------:R-:W-:Y:S05]  /*4250*/  BSYNC B0 ;  /* 0x0000000000007941 */ /* 0x000fea0003800000 */
.L_x_114:
        /* <DEDUP_REMOVED lines=12> */
.L_x_117:
[----:B------:R-:W-:Y:S05]  /*4320*/  BSYNC B0 ;  /* 0x0000000000007941 */ /* 0x000fea0003800000 */
.L_x_116:
        /* <DEDUP_REMOVED lines=12> */
.L_x_119:
[----:B------:R-:W-:Y:S05]  /*43f0*/  BSYNC B0 ;  /* 0x0000000000007941 */ /* 0x000fea0003800000 */
.L_x_118:
        /* <DEDUP_REMOVED lines=12> */
.L_x_121:
[----:B------:R-:W-:Y:S05]  /*44c0*/  BSYNC B0 ;  /* 0x0000000000007941 */ /* 0x000fea0003800000 */
.L_x_120:
        /* <DEDUP_REMOVED lines=12> */
.L_x_123:
[----:B------:R-:W-:Y:S05]  /*4590*/  BSYNC B0 ;  /* 0x0000000000007941 */ /* 0x000fea0003800000 */
.L_x_122:
        /* <DEDUP_REMOVED lines=8> */
[----:B------:R-:W-:-:S13]  /*4620*/  ISETP.GT.AND P5, PT, R16, 0x40, P6 ;  /* 0x000000401000780c */ /* 0x000fda00037a4270 */
[----:B0-----:R-:W-:Y:S05]  /*4630*/  @!P5 BRA `(.L_x_125) ;  /* 0x000000000004d947 */ /* 0x001fea0003800000 */
[----:B------:R0:W5:Y:S02]  /*4640*/  LDG.E.LTC128B R56, desc[UR12][R2.64+0xa0] ;  /* 0x0000a00c02387981 */ /* 0x000164000c1e1920 */
.L_x_125:
[----:B------:R-:W-:Y:S05]  /*4650*/  BSYNC B0 ;  /* 0x0000000000007941 */ /* 0x000fea0003800000 */
.L_x_124:
        /* <DEDUP_REMOVED lines=8> */
[----:B------:R-:W-:-:S13]  /*46e0*/  ISETP.GT.AND P5, PT, R16, 0x40, P4 ;  /* 0x000000401000780c */ /* 0x000fda00027a4270 */
[----:B0-----:R-:W-:Y:S05]  /*46f0*/  @!P5 BRA `(.L_x_127) ;  /* 0x000000000004d947 */ /* 0x001fea0003800000 */
[----:B------:R0:W5:Y:S02]  /*4700*/  LDG.E.LTC128B R56, desc[UR12][R2.64+0xa4] ;  /* 0x0000a40c02387981 */ /* 0x000164000c1e1920 */
.L_x_127:
[----:B------:R-:W-:Y:S05]  /*4710*/  BSYNC B0 ;  /* 0x0000000000007941 */ /* 0x000fea0003800000 */
.L_x_126:
[----:B-----5:R-:W-:Y:S01]  /*4720*/  LOP3.LUT R7, R56, 0xffffe000, RZ, 0xc0, !PT ;  /* 0xffffe00038077812 */ /* 0x020fe200078ec0ff */
[----:B------:R-:W-:Y:S01]  /*4730*/  BSSY B0, `(.L_x_128) ;  /* 0x000000a000007945 */ /* 0x000fe20003800000 */
[----:B------:R-:W-:-:S03]  /*4740*/  ISETP.GT.AND P6, PT, R16, 0x48, P6 ;  /* 0x000000481000780c */ /* 0x000fc600037c4270 */
[----:B------:R-:W-:Y:S01]  /*4750*/  FMUL R6, R7, R14 ;  /* 0x0000000e07067220 */ /* 0x000fe20000400000 */
[----:B------:R-:W-:-:S03]  /*4760*/  @P5 IMAD.MOV.U32 R7, RZ, RZ, R11 ;  /* 0x000000ffff075224 */ /* 0x000fc600078e000b */
[----:B------:R-:W-:Y:S01]  /*4770*/  FFMA R45, R45, R0, R6 ;  /* 0x000000002d2d7223 */ /* 0x000fe20000000006 */
[----:B------:R-:W-:-:S04]  /*4780*/  @P5 IMAD.MOV.U32 R6, RZ, RZ, R10 ;  /* 0x000000ffff065224 */ /* 0x000fc800078e000a */
[----:B------:R-:W-:-:S05]  /*4790*/  F2FP.TF32.F32.PACK_B R45, R45 ;  /* 0x0000002dff2d723e */ /* 0x000fca00024050ff */
[----:B------:R0:W-:Y:S01]  /*47a0*/  @P5 STG.E desc[UR12][R6.64+0xa4], R45 ;  /* 0x0000a42d06005986 */ /* 0x0001e2000c10190c */
[----:B------:R-:W-:Y:S05]  /*47b0*/  @!P6 BRA `(.L_x_129) ;  /* 0x000000000004e947 */ /* 0x000fea0003800000 */
[----:B------:R0:W5:Y:S02]  /*47c0*/  LDG.E.LTC128B R56, desc[UR12][R4.64+0xa0] ;  /* 0x0000a00c04387981 */ /* 0x000164000c1e1920 */
.L_x_129:
[----:B------:R-:W-:Y:S05]  /*47d0*/  BSYNC B0 ;  /* 0x0000000000007941 */ /* 0x000fea0003800000 */
.L_x_128:
[----:B0----5:R-:W-:Y:S01]  /*47e0*/  LOP3.LUT R7, R56, 0xffffe000, RZ, 0xc0, !PT ;  /* 0xffffe00038077812 */ /* 0x021fe200078ec0ff */
[----:B------:R-:W-:Y:S01]  /*47f0*/  @P6 IMAD.MOV.U32 R6, RZ, RZ, R18 ;  /* 0x000000ffff066224 */ /* 0x000fe200078e0012 */
[----:B------:R-:W-:Y:S01]  /*4800*/  ISETP.GT.AND P4, PT, R16, 0x48, P4 ;  /* 0x000000481000780c */ /* 0x000fe20002784270 */
[----:B------:R-:W-:Y:S02]  /*4810*/  BSSY B0, `(.L_x_130) ;  /* 0x0000008000007945 */ /* 0x000fe40003800000 */
[----:B------:R-:W-:-:S04]  /*4820*/  FMUL R7, R7, R14 ;  /* 0x0000000e07077220 */ /* 0x000fc80000400000 */
[----:B------:R-:W-:Y:S01]  /*4830*/  FFMA R9, R46, R0, R7 ;  /* 0x000000002e097223 */ /* 0x000fe20000000007 */
[----:B------:R-:W-:-:S04]  /*4840*/  @P6 IMAD.MOV.U32 R7, RZ, RZ, R19 ;  /* 0x000000ffff076224 */ /* 0x000fc800078e0013 */
[----:B------:R-:W-:-:S05]  /*4850*/  F2FP.TF32.F32.PACK_B R9, R9 ;  /* 0x00000009ff09723e */ /* 0x000fca00024050ff */
[----:B------:R0:W-:Y:S01]  /*4860*/  @P6 STG.E desc[UR12][R6.64+0xa0], R9 ;  /* 0x0000a00906006986 */ /* 0x0001e2000c10190c */
[----:B------:R-:W-:Y:S05]  /*4870*/  @!P4 BRA `(.L_x_131) ;  /* 0x000000000004c947 */ /* 0x000fea0003800000 */
[----:B------:R0:W5:Y:S02]  /*4880*/  LDG.E.LTC128B R56, desc[UR12][R4.64+0xa4] ;  /* 0x0000a40c04387981 */ /* 0x000164000c1e1920 */
.L_x_131:
[----:B------:R-:W-:Y:S05]  /*4890*/  BSYNC B0 ;  /* 0x0000000000007941 */ /* 0x000fea0003800000 */
.L_x_130:
[----:B0----5:R-:W-:Y:S01]  /*48a0*/  LOP3.LUT R7, R56, 0xffffe000, RZ, 0xc0, !PT ;  /* 0xffffe00038077812 */ /* 0x021fe200078ec0ff */
        /* <DEDUP_REMOVED lines=10> */
.L_x_133:
[----:B------:R-:W-:Y:S05]  /*4950*/  BSYNC B0 ;  /* 0x0000000000007941 */ /* 0x000fea0003800000 */
.L_x_132:
        /* <DEDUP_REMOVED lines=11> */
.L_x_135:
[----:B------:R-:W-:Y:S05]  /*4a10*/  BSYNC B0 ;  /* 0x0000000000007941 */ /* 0x000fea0003800000 */
.L_x_134:
        /* <DEDUP_REMOVED lines=11> */
.L_x_137:
[----:B------:R-:W-:Y:S05]  /*4ad0*/  BSYNC B0 ;  /* 0x0000000000007941 */ /* 0x000fea0003800000 */
.L_x_136:
        /* <DEDUP_REMOVED lines=11> */
.L_x_139:
[----:B------:R-:W-:Y:S05]  /*4b90*/  BSYNC B0 ;  /* 0x0000000000007941 */ /* 0x000fea0003800000 */
.L_x_138:
        /* <DEDUP_REMOVED lines=11> */
.L_x_141:
[----:B------:R-:W-:Y:S05]  /*4c50*/  BSYNC B0 ;  /* 0x0000000000007941 */ /* 0x000fea0003800000 */
.L_x_140:
        /* <DEDUP_REMOVED lines=11> */
.L_x_143:
[----:B------:R-:W-:Y:S05]  /*4d10*/  BSYNC B0 ;  /* 0x0000000000007941 */ /* 0x000fea0003800000 */
.L_x_142:
[----:B0-2--5:R-:W-:Y:S01]  /*4d20*/  LOP3.LUT R3, R56, 0xffffe000, RZ, 0xc0, !PT ;  /* 0xffffe00038037812 */ /* 0x025fe200078ec0ff */
        /* <DEDUP_REMOVED lines=8> */
.L_x_145:
[----:B------:R-:W-:Y:S05]  /*4db0*/  BSYNC B0 ;  /* 0x0000000000007941 */ /* 0x000fea0003800000 */
.L_x_144:
[----:B-----5:R-:W-:Y:S01]  /*4dc0*/  LOP3.LUT R3, R56, 0xffffe000, RZ, 0xc0, !PT ;  /* 0xffffe00038037812 */ /* 0x020fe200078ec0ff */
        /* <DEDUP_REMOVED lines=10> */
.L_x_147:
[----:B------:R-:W-:Y:S05]  /*4e70*/  BSYNC B0 ;  /* 0x0000000000007941 */ /* 0x000fea0003800000 */
.L_x_146:
[----:B0----5:R-:W-:-:S05]  /*4e80*/  LOP3.LUT R3, R56, 0xffffe000, RZ, 0xc0, !PT ;  /* 0xffffe00038037812 */ /* 0x021fca00078ec0ff */
[----:B------:R-:W-:-:S04]  /*4e90*/  FMUL R14, R3, R14 ;  /* 0x0000000e030e7220 */ /* 0x000fc80000400000 */
[----:B------:R-:W-:Y:S01]  /*4ea0*/  FFMA R14, R55, R0, R14 ;  /* 0x00000000370e7223 */ /* 0x000fe2000000000e */
[----:B------:R-:W-:Y:S06]  /*4eb0*/  @!P0 EXIT ;  /* 0x000000000000894d */ /* 0x000fec0003800000 */
[----:B------:R-:W-:-:S05]  /*4ec0*/  F2FP.TF32.F32.PACK_B R3, R14 ;  /* 0x0000000eff03723e */ /* 0x000fca00024050ff */
[----:B------:R-:W-:Y:S01]  /*4ed0*/  STG.E desc[UR12][R18.64+0xe4], R3 ;  /* 0x0000e40312007986 */ /* 0x000fe2000c10190c */
[----:B------:R-:W-:Y:S05]  /*4ee0*/  EXIT ;  /* 0x000000000000794d */ /* 0x000fea0003800000 */
.L_x_25:
[----:B------:R-:W-:Y:S01]  /*4ef0*/  ULDC.64 UR4, c[0x0][0x5c8] ;  /* 0x0001720000047ab9 */ /* 0x000fe20000000a00 */
[-C--:B------:R-:W-:Y:S01]  /*4f00*/  FMUL R7, R56, R0.reuse ;  /* 0x0000000038077220 */ /* 0x080fe20000400000 */
[----:B------:R-:W-:Y:S01]  /*4f10*/  LEA R2, P1, R10, UR4, 0x2 ;  /* 0x000000040a027c11 */ /* 0x000fe2000f8210ff */
[----:B------:R-:W-:Y:S01]  /*4f20*/  IMAD.SHL.U32 R21, R20, 0x4, RZ ;  /* 0x0000000414157824 */ /* 0x000fe200078e00ff */
[----:B------:R-:W-:Y:S01]  /*4f30*/  ISETP.GT.AND P6, PT, R15, 0x1, PT ;  /* 0x000000010f00780c */ /* 0x000fe20003fc4270 */
[-C--:B------:R-:W-:Y:S01]  /*4f40*/  FMUL R57, R57, R0.reuse ;  /* 0x0000000039397220 */ /* 0x080fe20000400000 */
[----:B------:R-:W-:Y:S01]  /*4f50*/  LEA.HI.X R3, R10, UR5, R13, 0x2, P1 ;  /* 0x000000050a037c11 */ /* 0x000fe200088f140d */
[-C--:B------:R-:W-:Y:S01]  /*4f60*/  FMUL R9, R58, R0.reuse ;  /* 0x000000003a097220 */ /* 0x080fe20000400000 */
[----:B------:R-:W-:Y:S01]  /*4f70*/  F2FP.TF32.F32.PACK_B R7, R7 ;  /* 0x00000007ff07723e */ /* 0x000fe200024050ff */
[-C--:B------:R-:W-:Y:S01]  /*4f80*/  FMUL R59, R59, R0.reuse ;  /* 0x000000003b3b7220 */ /* 0x080fe20000400000 */
[----:B------:R-:W-:Y:S01]  /*4f90*/  ISETP.GT.AND P3, PT, R15, RZ, PT ;  /* 0x000000ff0f00720c */ /* 0x000fe20003f64270 */
[-C--:B------:R-:W-:Y:S01]  /*4fa0*/  FMUL R11, R60, R0.reuse ;  /* 0x000000003c0b7220 */ /* 0x080fe20000400000 */
[----:B------:R-:W-:Y:S01]  /*4fb0*/  ISETP.GT.AND P2, PT, R16, RZ, P6 ;  /* 0x000000ff1000720c */ /* 0x000fe20003744270 */
[----:B------:R-:W-:Y:S01]  /*4fc0*/  @P0 STG.E desc[UR12][R2.64], R7 ;  /* 0x0000000702000986 */ /* 0x000fe2000c10190c */
[----:B------:R-:W-:Y:S01]  /*4fd0*/  SHF.L.U64.HI R19, R20, 0x2, R19 ;  /* 0x0000000214137819 */ /* 0x000fe20000010213 */
[-C--:B------:R-:W-:Y:S01]  /*4fe0*/  FMUL R61, R61, R0.reuse ;  /* 0x000000003d3d7220 */ /* 0x080fe20000400000 */
[----:B------:R-:W-:Y:S01]  /*4ff0*/  ISETP.GT.AND P1, PT, R16, 0x8, P3 ;  /* 0x000000081000780c */ /* 0x000fe20001f24270 */
[----:B------:R-:W-:Y:S01]  /*5000*/  FMUL R13, R62, R0 ;  /* 0x000000003e0d7220 */ /* 0x000fe20000400000 */
[----:B------:R-:W-:Y:S01]  /*5010*/  IADD3 R4, P0, R21, R2, RZ ;  /* 0x0000000215047210 */ /* 0x000fe20007f1e0ff */
[-C--:B------:R-:W-:Y:S01]  /*5020*/  FMUL R63, R63, R0.reuse ;  /* 0x000000003f3f7220 */ /* 0x080fe20000400000 */
[----:B------:R-:W-:Y:S01]  /*5030*/  F2FP.TF32.F32.PACK_B R57, R57 ;  /* 0x00000039ff39723e */ /* 0x000fe200024050ff */
[-C--:B------:R-:W-:Y:S01]  /*5040*/  FMUL R65, R65, R0.reuse ;  /* 0x0000000041417220 */ /* 0x080fe20000400000 */
[----:B------:R-:W-:Y:S01]  /*5050*/  F2FP.TF32.F32.PACK_B R9, R9 ;  /* 0x00000009ff09723e */ /* 0x000fe200024050ff */
[----:B------:R-:W-:Y:S01]  /*5060*/  IMAD.X R5, R19, 0x1, R3, P0 ;  /* 0x0000000113057824 */ /* 0x000fe200000e0603 */
[C---:B------:R-:W-:Y:S01]  /*5070*/  ISETP.GT.AND P0, PT, R16.reuse, 0x8, P6 ;  /* 0x000000081000780c */ /* 0x040fe20003704270 */
[----:B------:R-:W-:Y:S01]  /*5080*/  @P2 STG.E desc[UR12][R2.64+0x4], R57 ;  /* 0x0000043902002986 */ /* 0x000fe2000c10190c */
[----:B------:R-:W-:Y:S01]  /*5090*/  ISETP.GT.AND P3, PT, R15, 0x8, PT ;  /* 0x000000080f00780c */ /* 0x000fe20003f64270 */
[-C--:B------:R-:W-:Y:S01]  /*50a0*/  FMUL R67, R67, R0.reuse ;  /* 0x0000000043437220 */ /* 0x080fe20000400000 */
[----:B------:R-:W-:Y:S01]  /*50b0*/  ISETP.GT.AND P4, PT, R15, 0x9, PT ;  /* 0x000000090f00780c */ /* 0x000fe20003f84270 */
[----:B------:R0:W-:Y:S01]  /*50c0*/  @P1 STG.E desc[UR12][R4.64], R9 ;  /* 0x0000000904001986 */ /* 0x0001e2000c10190c */
[C---:B------:R-:W-:Y:S01]  /*50d0*/  ISETP.GT.AND P2, PT, R16.reuse, RZ, P3 ;  /* 0x000000ff1000720c */ /* 0x040fe20001f44270 */
[-C--:B------:R-:W-:Y:S01]  /*50e0*/  FMUL R69, R69, R0.reuse ;  /* 0x0000000045457220 */ /* 0x080fe20000400000 */
[----:B------:R-:W-:Y:S01]  /*50f0*/  F2FP.TF32.F32.PACK_B R59, R59 ;  /* 0x0000003bff3b723e */ /* 0x000fe200024050ff */
[-C--:B------:R-:W-:Y:S01]  /*5100*/  FMUL R71, R71, R0.reuse ;  /* 0x0000000047477220 */ /* 0x080fe20000400000 */
[C---:B------:R-:W-:Y:S01]  /*5110*/  ISETP.GT.AND P1, PT, R16.reuse, RZ, P4 ;  /* 0x000000ff1000720c */ /* 0x040fe20002724270 */
[-C--:B------:R-:W-:Y:S01]  /*5120*/  FMUL R73, R73, R0.reuse ;  /* 0x0000000049497220 */ /* 0x080fe20000400000 */
[----:B------:R-:W-:Y:S01]  /*5130*/  F2FP.TF32.F32.PACK_B R11, R11 ;  /* 0x0000000bff0b723e */ /* 0x000fe200024050ff */
[----:B------:R-:W-:Y:S01]  /*5140*/  @P0 STG.E desc[UR12][R4.64+0x4], R59 ;  /* 0x0000043b04000986 */ /* 0x000fe2000c10190c */
[C---:B------:R-:W-:Y:S01]  /*5150*/  ISETP.GT.AND P0, PT, R16.reuse, 0x8, P3 ;  /* 0x000000081000780c */ /* 0x040fe20001f04270 */
[-C--:B------:R-:W-:Y:S01]  /*5160*/  FMUL R75, R75, R0.reuse ;  /* 0x000000004b4b7220 */ /* 0x080fe20000400000 */
[----:B------:R-:W-:Y:S01]  /*5170*/  F2FP.TF32.F32.PACK_B R61, R61 ;  /* 0x0000003dff3d723e */ /* 0x000fe200024050ff */
[-C--:B------:R-:W-:Y:S01]  /*5180*/  FMUL R77, R77, R0.reuse ;  /* 0x000000004d4d7220 */ /* 0x080fe20000400000 */
[C---:B0-----:R-:W-:Y:S01]  /*5190*/  SHF.L.U64.HI R9, R17.reuse, 0x2, R18 ;  /* 0x0000000211097819 */ /* 0x041fe20000010212 */
[----:B------:R-:W-:Y:S01]  /*51a0*/  IMAD.SHL.U32 R17, R17, 0x4, RZ ;  /* 0x0000000411117824 */ /* 0x000fe200078e00ff */
[----:B------:R0:W-:Y:S01]  /*51b0*/  @P2 STG.E desc[UR12][R2.64+0x20], R11 ;  /* 0x0000200b02002986 */ /* 0x0001e2000c10190c */
[----:B------:R-:W-:Y:S01]  /*51c0*/  F2FP.TF32.F32.PACK_B R13, R13 ;  /* 0x0000000dff0d723e */ /* 0x000fe200024050ff */
[----:B------:R-:W-:Y:S01]  /*51d0*/  FMUL R79, R79, R0 ;  /* 0x000000004f4f7220 */ /* 0x000fe20000400000 */
[----:B------:R-:W-:Y:S01]  /*51e0*/  ISETP.GT.AND P3, PT, R15, 0x10, PT ;  /* 0x000000100f00780c */ /* 0x000fe20003f64270 */
[----:B------:R-:W-:Y:S01]  /*51f0*/  @P1 STG.E desc[UR12][R2.64+0x24], R61 ;  /* 0x0000243d02001986 */ /* 0x000fe2000c10190c */
[----:B------:R-:W-:Y:S01]  /*5200*/  IADD3 R6, P1, P2, R17, R2, R21 ;  /* 0x0000000211067210 */ /* 0x000fe20007a3e015 */
[-C--:B------:R-:W-:Y:S01]  /*5210*/  FMUL R81, R81, R0.reuse ;  /* 0x0000000051517220 */ /* 0x080fe20000400000 */
[----:B------:R-:W-:Y:S01]  /*5220*/  F2FP.TF32.F32.PACK_B R63, R63 ;  /* 0x0000003fff3f723e */ /* 0x000fe200024050ff */
[----:B------:R1:W-:Y:S01]  /*5230*/  @P0 STG.E desc[UR12][R4.64+0x20], R13 ;  /* 0x0000200d04000986 */ /* 0x0003e2000c10190c */
[----:B------:R-:W-:Y:S01]  /*5240*/  IADD3.X R7, R9, R3, R19, P1, P2 ;  /* 0x0000000309077210 */ /* 0x000fe20000fe4413 */
[-C--:B------:R-:W-:Y:S01]  /*5250*/  FMUL R83, R83, R0.reuse ;  /* 0x0000000053537220 */ /* 0x080fe20000400000 */
[----:B------:R-:W-:Y:S01]  /*5260*/  ISETP.GT.AND P1, PT, R16, 0x8, P4 ;  /* 0x000000081000780c */ /* 0x000fe20002724270 */
[-C--:B0-----:R-:W-:Y:S01]  /*5270*/  FMUL R11, R64, R0.reuse ;  /* 0x00000000400b7220 */ /* 0x081fe20000400000 */
[----:B------:R-:W-:Y:S01]  /*5280*/  ISETP.GT.AND P0, PT, R16, RZ, P3 ;  /* 0x000000ff1000720c */ /* 0x000fe20001f04270 */
[-C--:B------:R-:W-:Y:S01]  /*5290*/  FMUL R19, R84, R0.reuse ;  /* 0x0000000054137220 */ /* 0x080fe20000400000 */
[----:B------:R-:W-:Y:S01]  /*52a0*/  ISETP.GT.AND P2, PT, R15, 0x11, PT ;  /* 0x000000110f00780c */ /* 0x000fe20003f44270 */
[-C--:B------:R-:W-:Y:S01]  /*52b0*/  FMUL R85, R85, R0.reuse ;  /* 0x0000000055557220 */ /* 0x080fe20000400000 */
[----:B------:R-:W-:Y:S01]  /*52c0*/  F2FP.TF32.F32.PACK_B R11, R11 ;  /* 0x0000000bff0b723e */ /* 0x000fe200024050ff */
[-C--:B------:R-:W-:Y:S01]  /*52d0*/  FMUL R87, R87, R0.reuse ;  /* 0x0000000057577220 */ /* 0x080fe20000400000 */
[----:B------:R-:W-:Y:S01]  /*52e0*/  F2FP.TF32.F32.PACK_B R65, R65 ;  /* 0x00000041ff41723e */ /* 0x000fe200024050ff */
[-C--:B-1----:R-:W-:Y:S01]  /*52f0*/  FMUL R13, R66, R0.reuse ;  /* 0x00000000420d7220 */ /* 0x082fe20000400000 */
[----:B------:R-:W-:Y:S01]  /*5300*/  F2FP.TF32.F32.PACK_B R67, R67 ;  /* 0x00000043ff43723e */ /* 0x000fe200024050ff */
[-C--:B------:R-:W-:Y:S01]  /*5310*/  FMUL R25, R25, R0.reuse ;  /* 0x0000000019197220 */ /* 0x080fe20000400000 */
[----:B------:R-:W-:Y:S01]  /*5320*/  F2FP.TF32.F32.PACK_B R69, R69 ;  /* 0x00000045ff45723e */ /* 0x000fe200024050ff */
[----:B------:R-:W-:Y:S01]  /*5330*/  @P1 STG.E desc[UR12][R4.64+0x24], R63 ;  /* 0x0000243f04001986 */ /* 0x000fe2000c10190c */
[----:B------:R-:W-:Y:S01]  /*5340*/  F2FP.TF32.F32.PACK_B R13, R13 ;  /* 0x0000000dff0d723e */ /* 0x000fe200024050ff */
[-C--:B------:R-:W-:Y:S01]  /*5350*/  FMUL R27, R27, R0.reuse ;  /* 0x000000001b1b7220 */ /* 0x080fe20000400000 */
[----:B------:R-:W-:Y:S01]  /*5360*/  ISETP.GT.AND P1, PT, R15, 0x19, PT ;  /* 0x000000190f00780c */ /* 0x000fe20003f24270 */
[----:B------:R0:W-:Y:S01]  /*5370*/  @P0 STG.E desc[UR12][R2.64+0x40], R11 ;  /* 0x0000400b02000986 */ /* 0x0001e2000c10190c */
[----:B------:R-:W-:Y:S01]  /*5380*/  ISETP.GT.AND P0, PT, R16, RZ, P2 ;  /* 0x000000ff1000720c */ /* 0x000fe20001704270 */
[-C--:B------:R-:W-:Y:S01]  /*5390*/  FMUL R29, R29, R0.reuse ;  /* 0x000000001d1d7220 */ /* 0x080fe20000400000 */
[----:B------:R-:W-:Y:S01]  /*53a0*/  F2FP.TF32.F32.PACK_B R71, R71 ;  /* 0x00000047ff47723e */ /* 0x000fe200024050ff */
[-C--:B------:R-:W-:Y:S01]  /*53b0*/  FMUL R31, R31, R0.reuse ;  /* 0x000000001f1f7220 */ /* 0x080fe20000400000 */
[----:B------:R-:W-:Y:S01]  /*53c0*/  F2FP.TF32.F32.PACK_B R73, R73 ;  /* 0x00000049ff49723e */ /* 0x000fe200024050ff */
[-C--:B------:R-:W-:Y:S01]  /*53d0*/  FMUL R33, R33, R0.reuse ;  /* 0x0000000021217220 */ /* 0x080fe20000400000 */
[----:B------:R-:W-:Y:S01]  /*53e0*/  F2FP.TF32.F32.PACK_B R75, R75 ;  /* 0x0000004bff4b723e */ /* 0x000fe200024050ff */
[-C--:B------:R-:W-:Y:S01]  /*53f0*/  FMUL R35, R35, R0.reuse ;  /* 0x0000000023237220 */ /* 0x080fe20000400000 */
[----:B------:R-:W-:Y:S01]  /*5400*/  ISETP.GT.AND P5, PT, R15, 0x28, PT ;  /* 0x000000280f00780c */ /* 0x000fe20003fa4270 */
[-C--:B------:R-:W-:Y:S01]  /*5410*/  FMUL R37, R37, R0.reuse ;  /* 0x0000000025257220 */ /* 0x080fe20000400000 */
[----:B------:R-:W-:Y:S01]  /*5420*/  F2FP.TF32.F32.PACK_B R77, R77 ;  /* 0x0000004dff4d723e */ /* 0x000fe200024050ff */
[-C--:B0-----:R-:W-:Y:S01]  /*5430*/  FMUL R11, R68, R0.reuse ;  /* 0x00000000440b7220 */ /* 0x081fe20000400000 */
[----:B------:R-:W-:Y:S01]  /*5440*/  F2FP.TF32.F32.PACK_B R79, R79 ;  /* 0x0000004fff4f723e */ /* 0x000fe200024050ff */
[----:B------:R-:W-:Y:S01]  /*5450*/  @P0 STG.E desc[UR12][R2.64+0x44], R65 ;  /* 0x0000444102000986 */ /* 0x000fe2000c10190c */
[C---:B------:R-:W-:Y:S01]  /*5460*/  ISETP.GT.AND P0, PT, R16.reuse, 0x8, P3 ;  /* 0x000000081000780c */ /* 0x040fe20001f04270 */
[-C--:B------:R-:W-:Y:S01]  /*5470*/  FMUL R39, R39, R0.reuse ;  /* 0x0000000027277220 */ /* 0x080fe20000400000 */
[----:B------:R-:W-:Y:S01]  /*5480*/  F2FP.TF32.F32.PACK_B R11, R11 ;  /* 0x0000000bff0b723e */ /* 0x000fe200024050ff */
[-C--:B------:R-:W-:Y:S01]  /*5490*/  FMUL R41, R41, R0.reuse ;  /* 0x0000000029297220 */ /* 0x080fe20000400000 */
[----:B------:R-:W-:Y:S01]  /*54a0*/  ISETP.GT.AND P3, PT, R15, 0x29, PT ;  /* 0x000000290f00780c */ /* 0x000fe20003f64270 */
[-C--:B------:R-:W-:Y:S01]  /*54b0*/  FMUL R43, R43, R0.reuse ;  /* 0x000000002b2b7220 */ /* 0x080fe20000400000 */
[----:B------:R-:W-:Y:S01]  /*54c0*/  ISETP.GT.AND P4, PT, R15, 0x31, PT ;  /* 0x000000310f00780c */ /* 0x000fe20003f84270 */
[-C--:B------:R-:W-:Y:S01]  /*54d0*/  FMUL R45, R45, R0.reuse ;  /* 0x000000002d2d7220 */ /* 0x080fe20000400000 */
[----:B------:R-:W-:Y:S01]  /*54e0*/  F2FP.TF32.F32.PACK_B R81, R81 ;  /* 0x00000051ff51723e */ /* 0x000fe200024050ff */
[-C--:B------:R-:W-:Y:S01]  /*54f0*/  FMUL R47, R47, R0.reuse ;  /* 0x000000002f2f7220 */ /* 0x080fe20000400000 */
[----:B------:R-:W-:Y:S01]  /*5500*/  F2FP.TF32.F32.PACK_B R83, R83 ;  /* 0x00000053ff53723e */ /* 0x000fe200024050ff */
[-C--:B------:R-:W-:Y:S01]  /*5510*/  FMUL R49, R49, R0.reuse ;  /* 0x0000000031317220 */ /* 0x080fe20000400000 */
[----:B------:R-:W-:Y:S01]  /*5520*/  F2FP.TF32.F32.PACK_B R19, R19 ;  /* 0x00000013ff13723e */ /* 0x000fe200024050ff */
[----:B------:R0:W-:Y:S01]  /*5530*/  @P0 STG.E desc[UR12][R4.64+0x40], R13 ;  /* 0x0000400d04000986 */ /* 0x0001e2000c10190c */
[----:B------:R-:W-:Y:S01]  /*5540*/  ISETP.GT.AND P0, PT, R16, 0x8, P2 ;  /* 0x000000081000780c */ /* 0x000fe20001704270 */
[-C--:B------:R-:W-:Y:S01]  /*5550*/  FMUL R51, R51, R0.reuse ;  /* 0x0000000033337220 */ /* 0x080fe20000400000 */
[----:B------:R-:W-:Y:S01]  /*5560*/  ISETP.GT.AND P2, PT, R15, 0x18, PT ;  /* 0x000000180f00780c */ /* 0x000fe20003f44270 */
[----:B------:R-:W-:Y:S01]  /*5570*/  FMUL R53, R53, R0 ;  /* 0x0000000035357220 */ /* 0x000fe20000400000 */
[----:B------:R-:W-:-:S02]  /*5580*/  P2R R14, PR, RZ, 0x20 ;  /* 0x00000020ff0e7803 */ /* 0x000fc40000000000 */
[----:B------:R-:W-:Y:S02]  /*5590*/  P2R R12, PR, RZ, 0x8 ;  /* 0x00000008ff0c7803 */ /* 0x000fe40000000000 */
[----:B------:R-:W-:Y:S02]  /*55a0*/  F2FP.TF32.F32.PACK_B R85, R85 ;  /* 0x00000055ff55723e */ /* 0x000fe400024050ff */
[----:B------:R-:W-:Y:S01]  /*55b0*/  F2FP.TF32.F32.PACK_B R87, R87 ;  /* 0x00000057ff57723e */ /* 0x000fe200024050ff */
[----:B0-----:R-:W-:Y:S01]  /*55c0*/  FMUL R13, R70, R0 ;  /* 0x00000000460d7220 */ /* 0x001fe20000400000 */
[----:B------:R-:W-:Y:S01]  /*55d0*/  F2FP.TF32.F32.PACK_B R25, R25 ;  /* 0x00000019ff19723e */ /* 0x000fe200024050ff */
[----:B------:R-:W-:Y:S01]  /*55e0*/  @P0 STG.E desc[UR12][R4.64+0x44], R67 ;  /* 0x0000444304000986 */ /* 0x000fe2000c10190c */
[----:B------:R-:W-:Y:S02]  /*55f0*/  ISETP.GT.AND P0, PT, R16, RZ, P2 ;  /* 0x000000ff1000720c */ /* 0x000fe40001704270 */
[----:B------:R-:W-:-:S02]  /*5600*/  F2FP.TF32.F32.PACK_B R13, R13 ;  /* 0x0000000dff0d723e */ /* 0x000fc400024050ff */
[----:B------:R-:W-:Y:S02]  /*5610*/  F2FP.TF32.F32.PACK_B R27, R27 ;  /* 0x0000001bff1b723e */ /* 0x000fe400024050ff */
[----:B------:R-:W-:Y:S02]  /*5620*/  F2FP.TF32.F32.PACK_B R29, R29 ;  /* 0x0000001dff1d723e */ /* 0x000fe400024050ff */
[----:B------:R-:W-:Y:S02]  /*5630*/  F2FP.TF32.F32.PACK_B R31, R31 ;  /* 0x0000001fff1f723e */ /* 0x000fe400024050ff */
[----:B------:R-:W-:Y:S02]  /*5640*/  F2FP.TF32.F32.PACK_B R33, R33 ;  /* 0x00000021ff21723e */ /* 0x000fe400024050ff */
[----:B------:R-:W-:Y:S01]  /*5650*/  F2FP.TF32.F32.PACK_B R35, R35 ;  /* 0x00000023ff23723e */ /* 0x000fe200024050ff */
[----:B------:R0:W-:Y:S01]  /*5660*/  @P0 STG.E desc[UR12][R2.64+0x60], R11 ;  /* 0x0000600b02000986 */ /* 0x0001e2000c10190c */
[----:B------:R-:W-:-:S02]  /*5670*/  ISETP.GT.AND P0, PT, R16, RZ, P1 ;  /* 0x000000ff1000720c */ /* 0x000fc40000f04270 */
[----:B------:R-:W-:Y:S02]  /*5680*/  F2FP.TF32.F32.PACK_B R37, R37 ;  /* 0x00000025ff25723e */ /* 0x000fe400024050ff */
[----:B------:R-:W-:Y:S02]  /*5690*/  F2FP.TF32.F32.PACK_B R39, R39 ;  /* 0x00000027ff27723e */ /* 0x000fe400024050ff */
[----:B------:R-:W-:Y:S02]  /*56a0*/  F2FP.TF32.F32.PACK_B R41, R41 ;  /* 0x00000029ff29723e */ /* 0x000fe400024050ff */
[----:B------:R-:W-:Y:S02]  /*56b0*/  F2FP.TF32.F32.PACK_B R43, R43 ;  /* 0x0000002bff2b723e */ /* 0x000fe400024050ff */
[----:B------:R-:W-:Y:S01]  /*56c0*/  F2FP.TF32.F32.PACK_B R45, R45 ;  /* 0x0000002dff2d723e */ /* 0x000fe200024050ff */
[----:B0-----:R-:W-:Y:S01]  /*56d0*/  FMUL R11, R72, R0 ;  /* 0x00000000480b7220 */ /* 0x001fe20000400000 */
[----:B------:R-:W-:Y:S01]  /*56e0*/  F2FP.TF32.F32.PACK_B R47, R47 ;  /* 0x0000002fff2f723e */ /* 0x000fe200024050ff */
[----:B------:R-:W-:Y:S01]  /*56f0*/  @P0 STG.E desc[UR12][R2.64+0x64], R69 ;  /* 0x0000644502000986 */ /* 0x000fe2000c10190c */
[----:B------:R-:W-:-:S02]  /*5700*/  ISETP.GT.AND P0, PT, R16, 0x8, P2 ;  /* 0x000000081000780c */ /* 0x000fc40001704270 */
[----:B------:R-:W-:Y:S02]  /*5710*/  ISETP.GT.AND P2, PT, R15, 0x20, PT ;  /* 0x000000200f00780c */ /* 0x000fe40003f44270 */
[----:B------:R-:W-:Y:S02]  /*5720*/  F2FP.TF32.F32.PACK_B R11, R11 ;  /* 0x0000000bff0b723e */ /* 0x000fe400024050ff */
[----:B------:R-:W-:Y:S02]  /*5730*/  F2FP.TF32.F32.PACK_B R49, R49 ;  /* 0x00000031ff31723e */ /* 0x000fe400024050ff */
[----:B------:R-:W-:Y:S02]  /*5740*/  F2FP.TF32.F32.PACK_B R51, R51 ;  /* 0x00000033ff33723e */ /* 0x000fe400024050ff */
[----:B------:R-:W-:-:S03]  /*5750*/  F2FP.TF32.F32.PACK_B R53, R53 ;  /* 0x00000035ff35723e */ /* 0x000fc600024050ff */
[----:B------:R0:W-:Y:S01]  /*5760*/  @P0 STG.E desc[UR12][R4.64+0x60], R13 ;  /* 0x0000600d04000986 */ /* 0x0001e2000c10190c */
[----:B------:R-:W-:Y:S02]  /*5770*/  ISETP.GT.AND P0, PT, R16, 0x8, P1 ;  /* 0x000000081000780c */ /* 0x000fe40000f04270 */
[----:B------:R-:W-:Y:S01]  /*5780*/  ISETP.GT.AND P1, PT, R15, 0x21, PT ;  /* 0x000000210f00780c */ /* 0x000fe20003f24270 */
[----:B0-----:R-:W-:-:S10]  /*5790*/  FMUL R13, R74, R0 ;  /* 0x000000004a0d7220 */ /* 0x001fd40000400000 */
[----:B------:R-:W-:Y:S01]  /*57a0*/  @P0 STG.E desc[UR12][R4.64+0x64], R71 ;  /* 0x0000644704000986 */ /* 0x000fe2000c10190c */
[----:B------:R-:W-:Y:S02]  /*57b0*/  ISETP.GT.AND P0, PT, R16, RZ, P2 ;  /* 0x000000ff1000720c */ /* 0x000fe40001704270 */
[----:B------:R-:W-:-:S11]  /*57c0*/  F2FP.TF32.F32.PACK_B R13, R13 ;  /* 0x0000000dff0d723e */ /* 0x000fd600024050ff */
[----:B------:R0:W-:Y:S01]  /*57d0*/  @P0 STG.E desc[UR12][R2.64+0x80], R11 ;  /* 0x0000800b02000986 */ /* 0x0001e2000c10190c */
[----:B------:R-:W-:Y:S01]  /*57e0*/  ISETP.GT.AND P0, PT, R16, RZ, P1 ;  /* 0x000000ff1000720c */ /* 0x000fe20000f04270 */
[----:B0-----:R-:W-:-:S12]  /*57f0*/  FMUL R11, R76, R0 ;  /* 0x000000004c0b7220 */ /* 0x001fd80000400000 */
[----:B------:R-:W-:Y:S01]  /*5800*/  @P0 STG.E desc[UR12][R2.64+0x84], R73 ;  /* 0x0000844902000986 */ /* 0x000fe2000c10190c */
[----:B------:R-:W-:Y:S02]  /*5810*/  ISETP.GT.AND P0, PT, R16, 0x8, P2 ;  /* 0x000000081000780c */ /* 0x000fe40001704270 */
[----:B------:R-:W-:Y:S02]  /*5820*/  F2FP.TF32.F32.PACK_B R11, R11 ;  /* 0x0000000bff0b723e */ /* 0x000fe400024050ff */
[----:B------:R-:W-:-:S09]  /*5830*/  ISETP.GT.AND P2, PT, R15, 0x38, PT ;  /* 0x000000380f00780c */ /* 0x000fd20003f44270 */
[----:B------:R0:W-:Y:S01]  /*5840*/  @P0 STG.E desc[UR12][R4.64+0x80], R13 ;  /* 0x0000800d04000986 */ /* 0x0001e2000c10190c */
[----:B------:R-:W-:Y:S01]  /*5850*/  ISETP.GT.AND P0, PT, R16, 0x8, P1 ;  /* 0x000000081000780c */ /* 0x000fe20000f04270 */
[----:B0-----:R-:W-:-:S12]  /*5860*/  FMUL R13, R78, R0 ;  /* 0x000000004e0d7220 */ /* 0x001fd80000400000 */
        /* <DEDUP_REMOVED lines=8> */
[----:B------:R-:W-:-:S11]  /*58f0*/  F2FP.TF32.F32.PACK_B R11, R11 ;  /* 0x0000000bff0b723e */ /* 0x000fd600024050ff */
[----:B------:R0:W-:Y:S01]  /*5900*/  @P0 STG.E desc[UR12][R4.64+0xa0], R13 ;  /* 0x0000a00d04000986 */ /* 0x0001e2000c10190c */
[C---:B------:R-:W-:Y:S02]  /*5910*/  ISETP.GT.AND P0, PT, R16.reuse, 0x8, P3 ;  /* 0x000000081000780c */ /* 0x040fe40001f04270 */
[----:B------:R-:W-:Y:S01]  /*5920*/  ISETP.GT.AND P3, PT, R16, 0x8, P2 ;  /* 0x000000081000780c */ /* 0x000fe20001764270 */
[----:B0-----:R-:W-:-:S10]  /*5930*/  FMUL R13, R82, R0 ;  /* 0x00000000520d7220 */ /* 0x001fd40000400000 */
[----:B------:R-:W-:Y:S01]  /*5940*/  @P0 STG.E desc[UR12][R4.64+0xa4], R79 ;  /* 0x0000a44f04000986 */ /* 0x000fe2000c10190c */
[----:B------:R-:W-:Y:S02]  /*5950*/  ISETP.GT.AND P0, PT, R15, 0x30, PT ;  /* 0x000000300f00780c */ /* 0x000fe40003f04270 */
[----:B------:R-:W-:Y:S02]  /*5960*/  F2FP.TF32.F32.PACK_B R13, R13 ;  /* 0x0000000dff0d723e */ /* 0x000fe400024050ff */
[----:B------:R-:W-:-:S13]  /*5970*/  ISETP.GT.AND P1, PT, R16, RZ, P0 ;  /* 0x000000ff1000720c */ /* 0x000fda0000724270 */
[----:B------:R-:W-:Y:S01]  /*5980*/  @P1 STG.E desc[UR12][R2.64+0xc0], R11 ;  /* 0x0000c00b02001986 */ /* 0x000fe2000c10190c */
[----:B------:R-:W-:-:S13]  /*5990*/  ISETP.GT.AND P1, PT, R16, RZ, P4 ;  /* 0x000000ff1000720c */ /* 0x000fda0002724270 */
[----:B------:R-:W-:Y:S01]  /*59a0*/  @P1 STG.E desc[UR12][R2.64+0xc4], R81 ;  /* 0x0000c45102001986 */ /* 0x000fe2000c10190c */
[----:B------:R-:W-:-:S13]  /*59b0*/  ISETP.GT.AND P1, PT, R16, 0x8, P0 ;  /* 0x000000081000780c */ /* 0x000fda0000724270 */
[----:B------:R0:W-:Y:S01]  /*59c0*/  @P1 STG.E desc[UR12][R4.64+0xc0], R13 ;  /* 0x0000c00d04001986 */ /* 0x0001e2000c10190c */
[----:B------:R-:W-:Y:S01]  /*59d0*/  ISETP.GT.AND P1, PT, R16, 0x8, P4 ;  /* 0x000000081000780c */ /* 0x000fe20002724270 */
[----:B0-----:R-:W-:-:S12]  /*59e0*/  FMUL R13, R86, R0 ;  /* 0x00000000560d7220 */ /* 0x001fd80000400000 */
[----:B------:R-:W-:Y:S01]  /*59f0*/  @P1 STG.E desc[UR12][R4.64+0xc4], R83 ;  /* 0x0000c45304001986 */ /* 0x000fe2000c10190c */
[----:B------:R-:W-:Y:S02]  /*5a00*/  IADD3 R10, P1, R17, R4, RZ ;  /* 0x00000004110a7210 */ /* 0x000fe40007f3e0ff */
[----:B------:R-:W-:-:S03]  /*5a10*/  F2FP.TF32.F32.PACK_B R13, R13 ;  /* 0x0000000dff0d723e */ /* 0x000fc600024050ff */
[----:B------:R-:W-:Y:S01]  /*5a20*/  IMAD.X R11, R9, 0x1, R5, P1 ;  /* 0x00000001090b7824 */ /* 0x000fe200008e0605 */
[----:B------:R-:W-:-:S13]  /*5a30*/  ISETP.GT.AND P1, PT, R16, RZ, P2 ;  /* 0x000000ff1000720c */ /* 0x000fda0001724270 */
[----:B------:R-:W-:Y:S01]  /*5a40*/  @P1 STG.E desc[UR12][R2.64+0xe0], R19 ;  /* 0x0000e01302001986 */ /* 0x000fe2000c10190c */
[----:B------:R-:W-:Y:S01]  /*5a50*/  IADD3 R8, P1, R17, R2, RZ ;  /* 0x0000000211087210 */ /* 0x000fe20007f3e0ff */
[----:B------:R-:W-:-:S04]  /*5a60*/  FMUL R17, R24, R0 ;  /* 0x0000000018117220 */ /* 0x000fc80000400000 */
[----:B------:R-:W-:Y:S01]  /*5a70*/  IMAD.X R9, R9, 0x1, R3, P1 ;  /* 0x0000000109097824 */ /* 0x000fe200008e0603 */
[----:B------:R-:W-:Y:S02]  /*5a80*/  ISETP.GT.AND P1, PT, R15, 0x39, PT ;  /* 0x000000390f00780c */ /* 0x000fe40003f24270 */
[----:B------:R-:W-:Y:S02]  /*5a90*/  F2FP.TF32.F32.PACK_B R17, R17 ;  /* 0x00000011ff11723e */ /* 0x000fe400024050ff */
[----:B------:R-:W-:-:S13]  /*5aa0*/  ISETP.GT.AND P5, PT, R16, RZ, P1 ;  /* 0x000000ff1000720c */ /* 0x000fda0000fa4270 */
[----:B------:R-:W-:Y:S01]  /*5ab0*/  @P5 STG.E desc[UR12][R2.64+0xe4], R85 ;  /* 0x0000e45502005986 */ /* 0x000fe2000c10190c */
[----:B------:R-:W-:-:S03]  /*5ac0*/  ISETP.GT.AND P5, PT, R15, RZ, PT ;  /* 0x000000ff0f00720c */ /* 0x000fc60003fa4270 */
[----:B------:R0:W-:Y:S01]  /*5ad0*/  @P3 STG.E desc[UR12][R4.64+0xe0], R13 ;  /* 0x0000e00d04003986 */ /* 0x0001e2000c10190c */
[----:B------:R-:W-:Y:S01]  /*5ae0*/  ISETP.GT.AND P3, PT, R16, 0x8, P1 ;  /* 0x000000081000780c */ /* 0x000fe20000f64270 */
[----:B0-----:R-:W-:-:S12]  /*5af0*/  FMUL R13, R28, R0 ;  /* 0x000000001c0d7220 */ /* 0x001fd80000400000 */
[----:B------:R0:W-:Y:S01]  /*5b00*/  @P3 STG.E desc[UR12][R4.64+0xe4], R87 ;  /* 0x0000e45704003986 */ /* 0x0001e2000c10190c */
[C---:B------:R-:W-:Y:S02]  /*5b10*/  ISETP.GT.AND P3, PT, R16.reuse, 0x40, P5 ;  /* 0x000000401000780c */ /* 0x040fe40002f64270 */
[----:B------:R-:W-:Y:S02]  /*5b20*/  ISETP.GT.AND P5, PT, R16, 0x48, P5 ;  /* 0x000000481000780c */ /* 0x000fe40002fa4270 */
[----:B------:R-:W-:Y:S01]  /*5b30*/  F2FP.TF32.F32.PACK_B R13, R13 ;  /* 0x0000000dff0d723e */ /* 0x000fe200024050ff */
[----:B0-----:R-:W-:-:S08]  /*5b40*/  FMUL R5, R26, R0 ;  /* 0x000000001a057220 */ /* 0x001fd00000400000 */
[----:B------:R0:W-:Y:S01]  /*5b50*/  @P3 STG.E desc[UR12][R8.64], R17 ;  /* 0x0000001108003986 */ /* 0x0001e2000c10190c */
[C---:B------:R-:W-:Y:S02]  /*5b60*/  ISETP.GT.AND P3, PT, R16.reuse, 0x40, P6 ;  /* 0x000000401000780c */ /* 0x040fe40003764270 */
[----:B------:R-:W-:Y:S02]  /*5b70*/  ISETP.GT.AND P6, PT, R16, 0x48, P6 ;  /* 0x000000481000780c */ /* 0x000fe400037c4270 */
[----:B------:R-:W-:Y:S01]  /*5b80*/  F2FP.TF32.F32.PACK_B R5, R5 ;  /* 0x00000005ff05723e */ /* 0x000fe200024050ff */
[----:B0-----:R-:W-:-:S08]  /*5b90*/  FMUL R17, R54, R0 ;  /* 0x0000000036117220 */ /* 0x001fd00000400000 */
[----:B------:R-:W-:Y:S02]  /*5ba0*/  @P3 IMAD.MOV.U32 R2, RZ, RZ, R8 ;  /* 0x000000ffff023224 */ /* 0x000fe400078e0008 */
[----:B------:R-:W-:Y:S01]  /*5bb0*/  @P3 IMAD.MOV.U32 R3, RZ, RZ, R9 ;  /* 0x000000ffff033224 */ /* 0x000fe200078e0009 */
[----:B------:R-:W-:-:S04]  /*5bc0*/  F2FP.TF32.F32.PACK_B R17, R17 ;  /* 0x00000011ff11723e */ /* 0x000fc800024050ff */
[----:B------:R-:W-:Y:S01]  /*5bd0*/  @P3 STG.E desc[UR12][R2.64+0x4], R25 ;  /* 0x0000041902003986 */ /* 0x000fe2000c10190c */
[----:B------:R-:W-:-:S03]  /*5be0*/  ISETP.NE.AND P3, PT, R12, RZ, PT ;  /* 0x000000ff0c00720c */ /* 0x000fc60003f65270 */
[----:B------:R0:W-:Y:S01]  /*5bf0*/  @P5 STG.E desc[UR12][R10.64], R5 ;  /* 0x000000050a005986 */ /* 0x0001e2000c10190c */
[----:B------:R-:W-:-:S03]  /*5c00*/  ISETP.NE.AND P5, PT, R14, RZ, PT ;  /* 0x000000ff0e00720c */ /* 0x000fc60003fa5270 */
[----:B------:R1:W-:Y:S01]  /*5c10*/  @P6 STG.E desc[UR12][R10.64+0x4], R27 ;  /* 0x0000041b0a006986 */ /* 0x0003e2000c10190c */
[----:B------:R-:W-:-:S04]  /*5c20*/  ISETP.GT.AND P6, PT, R15, 0x8, PT ;  /* 0x000000080f00780c */ /* 0x000fc80003fc4270 */
[----:B------:R-:W-:Y:S01]  /*5c30*/  ISETP.GT.AND P6, PT, R16, 0x40, P6 ;  /* 0x000000401000780c */ /* 0x000fe200037c4270 */
[-C--:B0-----:R-:W-:Y:S01]  /*5c40*/  FMUL R5, R30, R0.reuse ;  /* 0x000000001e057220 */ /* 0x081fe20000400000 */
[----:B-1----:R-:W-:-:S04]  /*5c50*/  FMUL R11, R32, R0 ;  /* 0x00000000200b7220 */ /* 0x002fc80000400000 */
[----:B------:R-:W-:Y:S02]  /*5c60*/  F2FP.TF32.F32.PACK_B R5, R5 ;  /* 0x00000005ff05723e */ /* 0x000fe400024050ff */
[----:B------:R-:W-:-:S05]  /*5c70*/  F2FP.TF32.F32.PACK_B R11, R11 ;  /* 0x0000000bff0b723e */ /* 0x000fca00024050ff */
[----:B------:R-:W-:Y:S02]  /*5c80*/  @P6 IMAD.MOV.U32 R2, RZ, RZ, R8 ;  /* 0x000000ffff026224 */ /* 0x000fe400078e0008 */
[----:B------:R-:W-:-:S05]  /*5c90*/  @P6 IMAD.MOV.U32 R3, RZ, RZ, R9 ;  /* 0x000000ffff036224 */ /* 0x000fca00078e0009 */
[----:B------:R0:W-:Y:S01]  /*5ca0*/  @P6 STG.E desc[UR12][R2.64+0x20], R13 ;  /* 0x0000200d02006986 */ /* 0x0001e2000c10190c */
[----:B------:R-:W-:-:S04]  /*5cb0*/  ISETP.GT.AND P6, PT, R15, 0x9, PT ;  /* 0x000000090f00780c */ /* 0x000fc80003fc4270 */
[----:B------:R-:W-:Y:S01]  /*5cc0*/  ISETP.GT.AND P6, PT, R16, 0x40, P6 ;  /* 0x000000401000780c */ /* 0x000fe200037c4270 */
[----:B0-----:R-:W-:-:S05]  /*5cd0*/  FMUL R13, R48, R0 ;  /* 0x00000000300d7220 */ /* 0x001fca0000400000 */
[----:B------:R-:W-:-:S07]  /*5ce0*/  F2FP.TF32.F32.PACK_B R13, R13 ;  /* 0x0000000dff0d723e */ /* 0x000fce00024050ff */
[----:B------:R-:W-:Y:S02]  /*5cf0*/  @P6 IMAD.MOV.U32 R2, RZ, RZ, R8 ;  /* 0x000000ffff026224 */ /* 0x000fe400078e0008 */
[----:B------:R-:W-:-:S05]  /*5d00*/  @P6 IMAD.MOV.U32 R3, RZ, RZ, R9 ;  /* 0x000000ffff036224 */ /* 0x000fca00078e0009 */
[----:B------:R-:W-:Y:S01]  /*5d10*/  @P6 STG.E desc[UR12][R2.64+0x24], R29 ;  /* 0x0000241d02006986 */ /* 0x000fe2000c10190c */
[----:B------:R-:W-:-:S04]  /*5d20*/  ISETP.GT.AND P6, PT, R15, 0x8, PT ;  /* 0x000000080f00780c */ /* 0x000fc80003fc4270 */
[----:B------:R-:W-:-:S13]  /*5d30*/  ISETP.GT.AND P6, PT, R16, 0x48, P6 ;  /* 0x000000481000780c */ /* 0x000fda00037c4270 */
[----:B------:R0:W-:Y:S01]  /*5d40*/  @P6 STG.E desc[UR12][R6.64+0x20], R5 ;  /* 0x0000200506006986 */ /* 0x0001e2000c10190c */
[----:B------:R-:W-:-:S04]  /*5d50*/  ISETP.GT.AND P6, PT, R15, 0x9, PT ;  /* 0x000000090f00780c */ /* 0x000fc80003fc4270 */
[----:B------:R-:W-:Y:S01]  /*5d60*/  ISETP.GT.AND P6, PT, R16, 0x48, P6 ;  /* 0x000000481000780c */ /* 0x000fe200037c4270 */
[----:B0-----:R-:W-:-:S05]  /*5d70*/  FMUL R5, R34, R0 ;  /* 0x0000000022057220 */ /* 0x001fca0000400000 */
[----:B------:R-:W-:-:S07]  /*5d80*/  F2FP.TF32.F32.PACK_B R5, R5 ;  /* 0x00000005ff05723e */ /* 0x000fce00024050ff */
[----:B------:R-:W-:Y:S02]  /*5d90*/  @P6 IMAD.MOV.U32 R2, RZ, RZ, R6 ;  /* 0x000000ffff026224 */ /* 0x000fe400078e0006 */
[----:B------:R-:W-:-:S05]  /*5da0*/  @P6 IMAD.MOV.U32 R3, RZ, RZ, R7 ;  /* 0x000000ffff036224 */ /* 0x000fca00078e0007 */
[----:B------:R0:W-:Y:S01]  /*5db0*/  @P6 STG.E desc[UR12][R2.64+0x24], R31 ;  /* 0x0000241f02006986 */ /* 0x0001e2000c10190c */
[----:B------:R-:W-:-:S04]  /*5dc0*/  ISETP.GT.AND P6, PT, R15, 0x10, PT ;  /* 0x000000100f00780c */ /* 0x000fc80003fc4270 */
[----:B------:R-:W-:-:S13]  /*5dd0*/  ISETP.GT.AND P6, PT, R16, 0x40, P6 ;  /* 0x000000401000780c */ /* 0x000fda00037c4270 */
[----:B0-----:R-:W-:Y:S02]  /*5de0*/  @P6 IMAD.MOV.U32 R2, RZ, RZ, R8 ;  /* 0x000000ffff026224 */ /* 0x001fe400078e0008 */
        /* <DEDUP_REMOVED lines=62> */
[----:B------:R-:W-:Y:S01]  /*61d0*/  ISETP.GT.AND P6, PT, R15, 0x21, PT ;  /* 0x000000210f00780c */ /* 0x000fe20003fc4270 */
[----:B------:R-:W-:-:S03]  /*61e0*/  FMUL R15, R52, R0 ;  /* 0x00000000340f7220 */ /* 0x000fc60000400000 */
[----:B------:R-:W-:Y:S02]  /*61f0*/  ISETP.GT.AND P6, PT, R16, 0x48, P6 ;  /* 0x000000481000780c */ /* 0x000fe400037c4270 */
[----:B------:R-:W-:Y:S01]  /*6200*/  F2FP.TF32.F32.PACK_B R15, R15 ;  /* 0x0000000fff0f723e */ /* 0x000fe200024050ff */
[----:B0-----:R-:W-:-:S05]  /*6210*/  FMUL R5, R46, R0 ;  /* 0x000000002e057220 */ /* 0x001fca0000400000 */
[----:B------:R-:W-:-:S05]  /*6220*/  F2FP.TF32.F32.PACK_B R5, R5 ;  /* 0x00000005ff05723e */ /* 0x000fca00024050ff */
[----:B------:R-:W-:Y:S02]  /*6230*/  @P6 IMAD.MOV.U32 R2, RZ, RZ, R6 ;  /* 0x000000ffff026224 */ /* 0x000fe400078e0006 */
[----:B------:R-:W-:-:S05]  /*6240*/  @P6 IMAD.MOV.U32 R3, RZ, RZ, R7 ;  /* 0x000000ffff036224 */ /* 0x000fca00078e0007 */
[----:B------:R0:W-:Y:S01]  /*6250*/  @P6 STG.E desc[UR12][R2.64+0x84], R43 ;  /* 0x0000842b02006986 */ /* 0x0001e2000c10190c */
[C---:B------:R-:W-:Y:S02]  /*6260*/  ISETP.GT.AND P6, PT, R16.reuse, 0x40, P5 ;  /* 0x000000401000780c */ /* 0x040fe40002fc4270 */
[----:B------:R-:W-:-:S11]  /*6270*/  ISETP.GT.AND P5, PT, R16, 0x48, P5 ;  /* 0x000000481000780c */ /* 0x000fd60002fa4270 */
[----:B0-----:R-:W-:Y:S02]  /*6280*/  @P6 IMAD.MOV.U32 R2, RZ, RZ, R8 ;  /* 0x000000ffff026224 */ /* 0x001fe400078e0008 */
[----:B------:R-:W-:-:S05]  /*6290*/  @P6 IMAD.MOV.U32 R3, RZ, RZ, R9 ;  /* 0x000000ffff036224 */ /* 0x000fca00078e0009 */
[----:B------:R0:W-:Y:S01]  /*62a0*/  @P6 STG.E desc[UR12][R2.64+0xa0], R11 ;  /* 0x0000a00b02006986 */ /* 0x0001e2000c10190c */
[C---:B------:R-:W-:Y:S02]  /*62b0*/  ISETP.GT.AND P6, PT, R16.reuse, 0x40, P3 ;  /* 0x000000401000780c */ /* 0x040fe40001fc4270 */
[----:B------:R-:W-:Y:S01]  /*62c0*/  ISETP.GT.AND P3, PT, R16, 0x48, P3 ;  /* 0x000000481000780c */ /* 0x000fe20001f64270 */
[-C--:B0-----:R-:W-:Y:S01]  /*62d0*/  FMUL R11, R50, R0.reuse ;  /* 0x00000000320b7220 */ /* 0x081fe20000400000 */
[----:B------:R-:W-:-:S09]  /*62e0*/  FMUL R0, R55, R0 ;  /* 0x0000000037007220 */ /* 0x000fd20000400000 */
[----:B------:R-:W-:Y:S02]  /*62f0*/  @P6 IMAD.MOV.U32 R2, RZ, RZ, R8 ;  /* 0x000000ffff026224 */ /* 0x000fe400078e0008 */
[----:B------:R-:W-:Y:S01]  /*6300*/  @P6 IMAD.MOV.U32 R3, RZ, RZ, R9 ;  /* 0x000000ffff036224 */ /* 0x000fe200078e0009 */
[----:B------:R-:W-:-:S04]  /*6310*/  F2FP.TF32.F32.PACK_B R11, R11 ;  /* 0x0000000bff0b723e */ /* 0x000fc800024050ff */
[----:B------:R0:W-:Y:S01]  /*6320*/  @P6 STG.E desc[UR12][R2.64+0xa4], R45 ;  /* 0x0000a42d02006986 */ /* 0x0001e2000c10190c */
[C---:B------:R-:W-:Y:S02]  /*6330*/  ISETP.GT.AND P6, PT, R16.reuse, 0x40, P0 ;  /* 0x000000401000780c */ /* 0x040fe400007c4270 */
[----:B------:R-:W-:Y:S01]  /*6340*/  ISETP.GT.AND P0, PT, R16, 0x48, P0 ;  /* 0x000000481000780c */ /* 0x000fe20000704270 */
[----:B0-----:R-:W-:Y:S02]  /*6350*/  @P5 IMAD.MOV.U32 R2, RZ, RZ, R6 ;  /* 0x000000ffff025224 */ /* 0x001fe400078e0006 */
[----:B------:R-:W-:-:S05]  /*6360*/  @P5 IMAD.MOV.U32 R3, RZ, RZ, R7 ;  /* 0x000000ffff035224 */ /* 0x000fca00078e0007 */
        /* <DEDUP_REMOVED lines=15> */
[----:B------:R0:W-:Y:S02]  /*6460*/  @P5 STG.E desc[UR12][R2.64+0xc4], R49 ;  /* 0x0000c43102005986 */ /* 0x0001e4000c10190c */
        /* <DEDUP_REMOVED lines=8> */
[----:B------:R0:W-:Y:S04]  /*64f0*/  @P6 STG.E desc[UR12][R2.64+0xe0], R15 ;  /* 0x0000e00f02006986 */ /* 0x0001e8000c10190c */
[----:B------:R1:W-:Y:S01]  /*6500*/  @P3 STG.E desc[UR12][R8.64+0xe4], R53 ;  /* 0x0000e43508003986 */ /* 0x0003e2000c10190c */
[----:B0-----:R-:W-:Y:S02]  /*6510*/  @P2 IMAD.MOV.U32 R2, RZ, RZ, R6 ;  /* 0x000000ffff022224 */ /* 0x001fe400078e0006 */
[----:B------:R-:W-:-:S05]  /*6520*/  @P2 IMAD.MOV.U32 R3, RZ, RZ, R7 ;  /* 0x000000ffff032224 */ /* 0x000fca00078e0007 */
[----:B------:R1:W-:Y:S01]  /*6530*/  @P2 STG.E desc[UR12][R2.64+0xe0], R17 ;  /* 0x0000e01102002986 */ /* 0x0003e2000c10190c */
[----:B------:R-:W-:Y:S05]  /*6540*/  @!P1 EXIT ;  /* 0x000000000000994d */ /* 0x000fea0003800000 */
[----:B-1----:R-:W-:-:S05]  /*6550*/  F2FP.TF32.F32.PACK_B R3, R0 ;  /* 0x00000000ff03723e */ /* 0x002fca00024050ff */
[----:B------:R-:W-:Y:S01]  /*6560*/  STG.E desc[UR12][R6.64+0xe4], R3 ;  /* 0x0000e40306007986 */ /* 0x000fe2000c10190c */
[----:B------:R-:W-:Y:S05]  /*6570*/  EXIT ;  /* 0x000000000000794d */ /* 0x000fea0003800000 */
.L_x_13:
[----:B------:R-:W-:-:S13]  /*6580*/  ISETP.NE.AND P0, PT, R8, RZ, PT ;  /* 0x000000ff0800720c */ /* 0x000fda0003f05270 */
[----:B------:R-:W-:Y:S05]  /*6590*/  @P0 EXIT ;  /* 0x000000000000094d */ /* 0x000fea0003800000 */
[----:B------:R-:W0:Y:S01]  /*65a0*/  S2UR UR4, SR_CgaCtaId ;  /* 0x00000000000479c3 */ /* 0x000e220000008800 */
[----:B------:R-:W-:Y:S01]  /*65b0*/  ELECT P0, URZ, PT ;  /* 0x00000000003f782f */ /* 0x000fe20003800000 */
[----:B0----5:R-:W-:-:S12]  /*65c0*/  IMAD.U32 R0, RZ, RZ, UR4 ;  /* 0x00000004ff007e24 */ /* 0x021fd8000f8e00ff */
[----:B------:R-:W-:Y:S05]  /*65d0*/  @!P0 BRA `(.L_x_148) ;  /* 0x0000003800388947 */ /* 0x000fea0003800000 */
[----:B------:R-:W-:Y:S01]  /*65e0*/  ISETP.GE.AND P0, PT, R5, 0x1, PT ;  /* 0x000000010500780c */ /* 0x000fe20003f06270 */
[----:B------:R-:W-:-:S05]  /*65f0*/  IMAD.SHL.U32 R2, R0, 0x4, RZ ;  /* 0x0000000400027824 */ /* 0x000fca00078e00ff */
[----:B------:R-:W-:-:S05]  /*6600*/  LOP3.LUT R2, R2, 0x4, RZ, 0xc0, !PT ;  /* 0x0000000402027812 */ /* 0x000fca00078ec0ff */
[----:B------:R-:W-:Y:S02]  /*6610*/  IMAD R2, R13, 0x40, R2 ;  /* 0x000000400d027824 */ /* 0x000fe400078e0202 */
[----:B------:R-:W-:Y:S05]  /*6620*/  @!P0 BRA `(.L_x_148) ;  /* 0x0000003800248947 */ /* 0x000fea0003800000 */
[----:B------:R-:W-:Y:S01]  /*6630*/  IMAD R4, R18, R19, RZ ;  /* 0x0000001312047224 */ /* 0x000fe200078e02ff */
[----:B------:R-:W-:Y:S01]  /*6640*/  LOP3.LUT P0, RZ, R10, 0x1f, RZ, 0xc0, !PT ;  /* 0x0000001f0aff7812 */ /* 0x000fe2000780c0ff */
[----:B------:R-:W-:Y:S01]  /*6650*/  IMAD.SHL.U32 R0, R0, 0x80, RZ ;  /* 0x0000008000007824 */ /* 0x000fe200078e00ff */
[----:B------:R-:W-:Y:S01]  /*6660*/  ISETP.NE.AND P1, PT, R17, RZ, PT ;  /* 0x000000ff1100720c */ /* 0x000fe20003f25270 */
[----:B------:R-:W-:Y:S01]  /*6670*/  IMAD.SHL.U32 R18, R11, 0x80, RZ ;  /* 0x000000800b127824 */ /* 0x000fe200078e00ff */
[----:B------:R-:W-:Y:S01]  /*6680*/  ISETP.NE.OR P0, PT, R17, RZ, !P0 ;  /* 0x000000ff1100720c */ /* 0x000fe20004705670 */
[----:B------:R-:W-:Y:S01]  /*6690*/  IMAD R6, R7, R4, 0x1 ;  /* 0x0000000107067424 */ /* 0x000fe200078e0204 */
[----:B------:R-:W-:Y:S01]  /*66a0*/  LOP3.LUT R51, R3, 0x2, RZ, 0xfc, !PT ;  /* 0x0000000203337812 */ /* 0x000fe200078efcff */
[C---:B------:R-:W-:Y:S01]  /*66b0*/  VIADD R44, R2.reuse, 0x8 ;  /* 0x00000008022c7836 */ /* 0x040fe20000000000 */
[----:B------:R-:W-:Y:S01]  /*66c0*/  CS2R R10, SRZ ;  /* 0x00000000000a7805 */ /* 0x000fe2000001ff00 */
[----:B------:R-:W-:Y:S01]  /*66d0*/  VIADD R45, R2, 0x10 ;  /* 0x00000010022d7836 */ /* 0x000fe20000000000 */
[----:B------:R-:W-:Y:S01]  /*66e0*/  LOP3.LUT R4, R0, 0x80, RZ, 0xe2, !PT ;  /* 0x0000008000047812 */ /* 0x000fe200078ee2ff */
[----:B------:R-:W-:-:S02]  /*66f0*/  VIADD R46, R2, 0x18 ;  /* 0x00000018022e7836 */ /* 0x000fc40000000000 */
[C---:B------:R-:W-:Y:S02]  /*6700*/  VIADD R47, R2.reuse, 0x20 ;  /* 0x00000020022f7836 */ /* 0x040fe40000000000 */
[C---:B------:R-:W-:Y:S02]  /*6710*/  VIADD R48, R2.reuse, 0x28 ;  /* 0x0000002802307836 */ /* 0x040fe40000000000 */
[C---:B------:R-:W-:Y:S02]  /*6720*/  VIADD R49, R2.reuse, 0x30 ;  /* 0x0000003002317836 */ /* 0x040fe40000000000 */
[----:B------:R-:W-:Y:S02]  /*6730*/  VIADD R50, R2, 0x38 ;  /* 0x0000003802327836 */ /* 0x000fe40000000000 */
[----:B------:R-:W-:Y:S02]  /*6740*/  IMAD.MOV.U32 R9, RZ, RZ, RZ ;  /* 0x000000ffff097224 */ /* 0x000fe400078e00ff */
[----:B------:R-:W-:-:S02]  /*6750*/  IMAD.MOV.U32 R8, RZ, RZ, 0x1 ;  /* 0x00000001ff087424 */ /* 0x000fc400078e00ff */
[----:B------:R-:W-:Y:S02]  /*6760*/  IMAD.MOV.U32 R12, RZ, RZ, RZ ;  /* 0x000000ffff0c7224 */ /* 0x000fe400078e00ff */
[C---:B------:R-:W-:Y:S02]  /*6770*/  VIADD R29, R18.reuse, 0x8 ;  /* 0x00000008121d7836 */ /* 0x040fe40000000000 */
[C---:B------:R-:W-:Y:S02]  /*6780*/  VIADD R30, R18.reuse, 0x10 ;  /* 0x00000010121e7836 */ /* 0x040fe40000000000 */
[C---:B------:R-:W-:Y:S02]  /*6790*/  VIADD R31, R18.reuse, 0x18 ;  /* 0x00000018121f7836 */ /* 0x040fe40000000000 */
[C---:B------:R-:W-:Y:S02]  /*67a0*/  VIADD R32, R18.reuse, 0x20 ;  /* 0x0000002012207836 */ /* 0x040fe40000000000 */
[----:B------:R-:W-:-:S02]  /*67b0*/  VIADD R33, R18, 0x28 ;  /* 0x0000002812217836 */ /* 0x000fc40000000000 */
[C---:B------:R-:W-:Y:S02]  /*67c0*/  VIADD R34, R18.reuse, 0x30 ;  /* 0x0000003012227836 */ /* 0x040fe40000000000 */
        /* <DEDUP_REMOVED lines=8> */
[----:B------:R-:W-:-:S07]  /*6850*/  VIADD R43, R18, 0x78 ;  /* 0x00000078122b7836 */ /* 0x000fce0000000000 */
.L_x_152:
[----:B------:R-:W0:Y:S01]  /*6860*/  S2UR UR4, SR_CgaCtaId ;  /* 0x00000000000479c3 */ /* 0x000e220000008800 */
[----:B------:R-:W-:Y:S01]  /*6870*/  MOV R13, 0x400 ;  /* 0x00000400000d7802 */ /* 0x000fe20000000f00 */
[----:B0-----:R-:W-:-:S05]  /*6880*/  IMAD.U32 R0, RZ, RZ, UR4 ;  /* 0x00000004ff007e24 */ /* 0x001fca000f8e00ff */
[----:B------:R-:W-:Y:S02]  /*6890*/  LEA R20, R0, R13, 0x18 ;  /* 0x0000000d00147211 */ /* 0x000fe400078ec0ff */
[----:B------:R-:W-:-:S03]  /*68a0*/  SHF.L.U32 R13, R8, 0x1f, RZ ;  /* 0x0000001f080d7819 */ /* 0x000fc600000006ff */
[----:B----4-:R-:W-:-:S07]  /*68b0*/  IMAD R14, R9, 0x8, R20 ;  /* 0x00000008090e7824 */ /* 0x010fce00078e0214 */
.L_x_149:
[----:B0-----:R0:W1:Y:S02]  /*68c0*/  SYNCS.PHASECHK.TRANS64.TRYWAIT P2, [R14+URZ+0x30020], R13 ;  /* 0x0300200d0e0075a7 */ /* 0x001064000804017f */
[----:B-1----:R-:W-:Y:S05]  /*68d0*/  @!P2 NANOSLEEP.SYNCS 0x989680 ;  /* 0x009896800000a95d */ /* 0x002fea0003900000 */
[----:B------:R-:W1:Y:S02]  /*68e0*/  @!P2 SYNCS.PHASECHK.TRANS64 P2, [R14+URZ+0x30020], R13 ;  /* 0x0300200d0e00a5a7 */ /* 0x000e64000804007f */
[----:B-1----:R-:W-:Y:S05]  /*68f0*/  @!P2 BRA `(.L_x_149) ;  /* 0xfffffffc00f0a947 */ /* 0x002fea000383ffff */
[----:B0-----:R-:W0:Y:S02]  /*6900*/  @!P1 LDC R13, c[0x0][0x500] ;  /* 0x00014000ff0d9b82 */ /* 0x001e240000000800 */
[----:B0-----:R0:W-:Y:S02]  /*6910*/  @!P1 SYNCS.ARRIVE.TRANS64 RZ, [R14+URZ+0x30000], R13 ;  /* 0x0300000d0eff99a7 */ /* 0x0011e4000800003f */
[----:B0-----:R-:W-:-:S04]  /*6920*/  PRMT R13, R51, 0x9910, RZ ;  /* 0x00009910330d7816 */ /* 0x001fc800000000ff */
[----:B------:R-:W-:-:S13]  /*6930*/  ISETP.NE.AND P2, PT, R13, 0x2, PT ;  /* 0x000000020d00780c */ /* 0x000fda0003f45270 */
[----:B------:R-:W-:Y:S05]  /*6940*/  @P2 BRA `(.L_x_150) ;  /* 0x0000000000042947 */ /* 0x000fea0003800000 */
[----:B------:R-:W-:Y:S01]  /*6950*/  BPT.TRAP 0x1 ;  /* 0x000000040000795c */ /* 0x000fe20000300000 */
.L_x_150:
[----:B------:R-:W-:Y:S05]  /*6960*/  @P0 BRA `(.L_x_151) ;  /* 0x0000000000040947 */ /* 0x000fea0003800000 */
[----:B------:R-:W-:Y:S01]  /*6970*/  BPT.TRAP 0x1 ;  /* 0x000000040000795c */ /* 0x000fe20000300000 */
.L_x_151:
[----:B------:R-:W-:Y:S01]  /*6980*/  R2UR UR9, R14 ;  /* 0x000000000e0972ca */ /* 0x000fe200000e0000 */
[----:B------:R-:W0:Y:S01]  /*6990*/  LDC.64 R16, c[0x0][0x3d8] ;  /* 0x0000f600ff107b82 */ /* 0x000e220000000a00 */
[----:B------:R-:W-:Y:S01]  /*69a0*/  R2UR UR8, R9 ;  /* 0x00000000090872ca */ /* 0x000fe200000e0000 */
[----:B------:R-:W-:Y:S01]  /*69b0*/  ULDC UR22, c[0x0][0x380] ;  /* 0x0000e00000167ab9 */ /* 0x000fe20000000800 */
[----:B------:R-:W-:Y:S01]  /*69c0*/  R2UR UR12, R20 ;  /* 0x00000000140c72ca */ /* 0x000fe200000e0000 */
[----:B------:R-:W-:Y:S01]  /*69d0*/  UISETP.NE.AND UP0, UPT, UR22, 0x1, UPT ;  /* 0x000000011600788c */ /* 0x000fe2000bf05270 */
[C---:B------:R-:W-:Y:S01]  /*69e0*/  R2UR UR13, R18.reuse ;  /* 0x00000000120d72ca */ /* 0x040fe200000e0000 */
[----:B------:R-:W-:Y:S01]  /*69f0*/  ULDC UR23, c[0x0][0x38c] ;  /* 0x0000e30000177ab9 */ /* 0x000fe20000000800 */
[----:B------:R-:W-:Y:S01]  /*6a00*/  R2UR UR33, R29 ;  /* 0x000000001d2172ca */ /* 0x000fe200000e0000 */
[----:B---3--:R-:W0:Y:S01]  /*6a10*/  LDC.64 R14, c[0x0][0x3b8] ;  /* 0x0000ee00ff0e7b82 */ /* 0x008e220000000a00 */
[----:B------:R-:W-:Y:S01]  /*6a20*/  UISETP.NE.AND UP1, UPT, UR23, 0x1, UPT ;  /* 0x000000011700788c */ /* 0x000fe2000bf25270 */
[----:B------:R-:W-:Y:S01]  /*6a30*/  R2UR UR48, R18 ;  /* 0x00000000123072ca */ /* 0x000fe200000e0000 */
[----:B------:R-:W-:Y:S01]  /*6a40*/  ULDC.64 UR24, c[0x0][0x198] ;  /* 0x0000660000187ab9 */ /* 0x000fe20000000a00 */
[----:B------:R-:W-:Y:S01]  /*6a50*/  R2UR UR10, R12 ;  /* 0x000000000c0a72ca */ /* 0x000fe200000e0000 */
[----:B------:R-:W-:Y:S01]  /*6a60*/  UIADD3 UR14, UP2, UR24, 0xf0, URZ ;  /* 0x000000f0180e7890 */ /* 0x000fe2000ff5e03f */
[----:B------:R-:W-:Y:S01]  /*6a70*/  R2UR UR61, R30 ;  /* 0x000000001e3d72ca */ /* 0x000fe200000e0000 */
[----:B------:R-:W-:Y:S01]  /*6a80*/  @UP0 ULDC UR20, c[0x0][0x388] ;  /* 0x0000e20000140ab9 */ /* 0x000fe20000000800 */
[----:B------:R-:W-:Y:S01]  /*6a90*/  ULEA UR8, UR8, UR12, 0xf ;  /* 0x0000000c08087291 */ /* 0x000fe2000f8e783f */
[----:B------:R-:W-:Y:S01]  /*6aa0*/  R2UR UR18, R31 ;  /* 0x000000001f1272ca */ /* 0x000fe200000e0000 */
[----:B------:R-:W-:Y:S01]  /*6ab0*/  UMOV UR11, UR13 ;  /* 0x0000000d000b7c82 */ /* 0x000fe20008000000 */
[----:B------:R-:W-:Y:S01]  /*6ac0*/  @UP0 ULDC UR12, c[0x0][0x384] ;  /* 0x0000e100000c0ab9 */ /* 0x000fe20000000800 */
[----:B------:R-:W-:Y:S01]  /*6ad0*/  @UP1 ULDC.64 UR40, c[0x0][0x390] ;  /* 0x0000e40000281ab9 */ /* 0x000fe20000000a00 */
[----:B------:R-:W-:Y:S01]  /*6ae0*/  UIMAD.WIDE.U32 UR12, UR13, UR12, URZ ;  /* 0x0000000c0d0c72a5 */ /* 0x000fe2000f8e003f */
[----:B------:R-:W-:Y:S01]  /*6af0*/  R2UR UR17, R32 ;  /* 0x00000000201172ca */ /* 0x000fe200000e0000 */
[----:B------:R-:W-:Y:S01]  /*6b00*/  @UP0 ULDC UR32, c[0x0][0x384] ;  /* 0x0000e10000200ab9 */ /* 0x000fe20000000800 */
[----:B------:R-:W-:Y:S01]  /*6b10*/  UMOV UR16, UR33 ;  /* 0x0000002100107c82 */ /* 0x000fe20008000000 */
[----:B------:R-:W-:Y:S01]  /*6b20*/  @UP0 USHF.R.U32.HI UR11, URZ, UR20, UR13 ;  /* 0x000000143f0b0299 */ /* 0x000fe2000801160d */
[----:B------:R-:W-:Y:S01]  /*6b30*/  R2UR UR60, R33 ;  /* 0x00000000213c72ca */ /* 0x000fe200000e0000 */
[----:B------:R-:W-:Y:S01]  /*6b40*/  UIMAD.WIDE.U32 UR32, UR33, UR32, URZ ;  /* 0x00000020212072a5 */ /* 0x000fe2000f8e003f */
[----:B------:R-:W-:Y:S01]  /*6b50*/  R2UR UR59, R34 ;  /* 0x00000000223b72ca */ /* 0x000fe200000e0000 */
[----:B------:R-:W-:Y:S01]  /*6b60*/  UIMAD.WIDE.U32 UR46, UR11, UR40, URZ ;  /* 0x000000280b2e72a5 */ /* 0x000fe2000f8e003f */
[----:B------:R-:W-:Y:S01]  /*6b70*/  MOV R23, UR23 ;  /* 0x0000001700177c02 */ /* 0x000fe20008000f00 */
[----:B------:R-:W-:Y:S01]  /*6b80*/  UIADD3 UR12, -UR11, URZ, URZ ;  /* 0x0000003f0b0c7290 */ /* 0x000fe2000fffe13f */
[----:B0-----:R-:W-:Y:S01]  /*6b90*/  IMAD R13, R11, R14, R16 ;  /* 0x0000000e0b0d7224 */ /* 0x001fe200078e0210 */
[----:B------:R-:W-:Y:S01]  /*6ba0*/  UMOV UR13, UR11 ;  /* 0x0000000b000d7c82 */ /* 0x000fe20008000000 */
[----:B------:R-:W-:Y:S01]  /*6bb0*/  IMAD R14, R10, R15, R17 ;  /* 0x0000000f0a0e7224 */ /* 0x000fe200078e0211 */
[----:B------:R-:W-:Y:S01]  /*6bc0*/  @UP1 USHF.R.U32.HI UR13, URZ, UR41, UR47 ;  /* 0x000000293f0d1299 */ /* 0x000fe2000801162f */
[----:B------:R-:W-:Y:S01]  /*6bd0*/  R2UR UR46, R31 ;  /* 0x000000001f2e72ca */ /* 0x000fe200000e0000 */
[----:B------:R-:W-:Y:S01]  /*6be0*/  UIMAD UR12, UR22, UR12, UR48 ;  /* 0x0000000c160c72a4 */ /* 0x000fe2000f8e0230 */
[----:B------:R-:W-:Y:S01]  /*6bf0*/  VIADD R12, R12, 0x1 ;  /* 0x000000010c0c7836 */ /* 0x000fe20000000000 */
[----:B------:R-:W-:Y:S01]  /*6c00*/  PRMT R13, R13, 0x40, R14 ;  /* 0x000000400d0d7816 */ /* 0x000fe2000000000e */
[----:B------:R-:W-:Y:S01]  /*6c10*/  UIADD3 UR41, -UR13, URZ, URZ ;  /* 0x0000003f0d297290 */ /* 0x000fe2000fffe13f */
[----:B------:R-:W-:Y:S01]  /*6c20*/  VIADD R6, R6, 0xffffffff ;  /* 0xffffffff06067836 */ /* 0x000fe20000000000 */
[----:B------:R-:W-:Y:S01]  /*6c30*/  ULDC.64 UR6, c[0x0][0x3b0] ;  /* 0x0000ec0000067ab9 */ /* 0x000fe20000000a00 */
[----:B------:R-:W-:Y:S01]  /*6c40*/  R2UR UR40, R13 ;  /* 0x000000000d2872ca */ /* 0x000fe200000e0000 */
[----:B------:R-:W-:Y:S01]  /*6c50*/  UIMAD UR41, UR23, UR41, UR11 ;  /* 0x00000029172972a4 */ /* 0x000fe2000f8e020b */
[----:B------:R-:W-:Y:S01]  /*6c60*/  MOV R13, UR7 ;  /* 0x00000007000d7c02 */ /* 0x000fe20008000f00 */
[----:B------:R-:W-:Y:S01]  /*6c70*/  ULDC.64 UR4, c[0x0][0x3d0] ;  /* 0x0000f40000047ab9 */ /* 0x000fe20000000a00 */
[----:B------:R-:W-:Y:S01]  /*6c80*/  @UP0 ULDC UR30, c[0x0][0x388] ;  /* 0x0000e200001e0ab9 */ /* 0x000fe20000000800 */
[----:B------:R-:W-:Y:S01]  /*6c90*/  UIMAD UR11, UR12, UR6, UR4 ;  /* 0x000000060c0b72a4 */ /* 0x000fe2000f8e0204 */
[----:B------:R-:W-:Y:S01]  /*6ca0*/  MOV R14, UR5 ;  /* 0x00000005000e7c02 */ /* 0x000fe20008000f00 */
[----:B------:R-:W-:Y:S01]  /*6cb0*/  @UP0 USHF.R.U32.HI UR16, URZ, UR30, UR33 ;  /* 0x0000001e3f100299 */ /* 0x000fe20008011621 */
[----:B------:R-:W-:Y:S01]  /*6cc0*/  ISETP.NE.AND P2, PT, R12, R7, PT ;  /* 0x000000070c00720c */ /* 0x000fe20003f45270 */
[----:B------:R-:W-:Y:S01]  /*6cd0*/  UIADD3 UR9, UR9, 0x30000, URZ ;  /* 0x0003000009097890 */ /* 0x000fe2000fffe03f */
[----:B------:R-:W-:Y:S01]  /*6ce0*/  ISETP.GT.AND P5, PT, R6, 0x1, PT ;  /* 0x000000010600780c */ /* 0x000fe20003fa4270 */
[----:B------:R-:W-:Y:S01]  /*6cf0*/  USHF.L.U32 UR10, UR10, 0x6, URZ ;  /* 0x000000060a0a7899 */ /* 0x000fe2000800063f */
[----:B------:R-:W-:Y:S01]  /*6d00*/  SEL R12, R12, RZ, P2 ;  /* 0x000000ff0c0c7207 */ /* 0x000fe20001000000 */
[----:B------:R-:W-:-:S02]  /*6d10*/  UIADD3.X UR15, URZ, UR25, URZ, UP2, !UPT ;  /* 0x000000193f0f7290 */ /* 0x000fc400097fe43f */
[----:B------:R-:W-:Y:S02]  /*6d20*/  UIMAD UR12, UR41, UR7, UR5 ;  /* 0x00000007290c72a4 */ /* 0x000fe4000f8e0205 */
[----:B------:R-:W-:Y:S01]  /*6d30*/  UPRMT UR30, UR40, 0x5410, URZ ;  /* 0x00005410281e7896 */ /* 0x000fe2000800003f */
[----:B------:R-:W-:Y:S01]  /*6d40*/  MOV R15, UR10 ;  /* 0x0000000a000f7c02 */ /* 0x000fe20008000f00 */
[----:B------:R-:W-:Y:S01]  /*6d50*/  @UP1 ULDC.64 UR24, c[0x0][0x390] ;  /* 0x0000e40000181ab9 */ /* 0x000fe20000000a00 */
[----:B------:R-:W-:Y:S01]  /*6d60*/  @UP0 ULDC UR54, c[0x0][0x384] ;  /* 0x0000e10000360ab9 */ /* 0x000fe20000000800 */
[----:B------:R-:W-:Y:S01]  /*6d70*/  UIMAD.WIDE.U32 UR32, UR16, UR24, URZ ;  /* 0x00000018102072a5 */ /* 0x000fe2000f8e003f */
[----:B------:R-:W-:Y:S01]  /*6d80*/  UMOV UR31, UR61 ;  /* 0x0000003d001f7c82 */ /* 0x000fe20008000000 */
[----:B------:R-:W-:Y:S01]  /*6d90*/  @UP0 ULDC UR43, c[0x0][0x384] ;  /* 0x0000e100002b0ab9 */ /* 0x000fe20000000800 */
[----:B------:R-:W-:Y:S02]  /*6da0*/  @UP0 ULDC UR35, c[0x0][0x384] ;  /* 0x0000e10000230ab9 */ /* 0x000fe40000000800 */
[----:B------:R0:W-:Y:S01]  /*6db0*/  UTMALDG.4D.IM2COL [UR8], [UR14], UR30 ;  /* 0x000000080e0073b4 */ /* 0x0001e2000805801e */
[----:B------:R-:W-:Y:S01]  /*6dc0*/  UMOV UR27, UR18 ;  /* 0x00000012001b7c82 */ /* 0x000fe20008000000 */
[----:B------:R-:W-:Y:S01]  /*6dd0*/  @UP0 ULDC UR51, c[0x0][0x388] ;  /* 0x0000e20000330ab9 */ /* 0x000fe20000000800 */
[----:B------:R-:W-:Y:S01]  /*6de0*/  @UP0 ULDC UR26, c[0x0][0x384] ;  /* 0x0000e100001a0ab9 */ /* 0x000fe20000000800 */
[----:B------:R-:W-:Y:S01]  /*6df0*/  UMOV UR18, UR17 ;  /* 0x0000001100127c82 */ /* 0x000fe20008000000 */
[----:B------:R-:W-:Y:S01]  /*6e00*/  UMOV UR19, UR60 ;  /* 0x0000003c00137c82 */ /* 0x000fe20008000000 */
[----:B------:R-:W-:Y:S01]  /*6e10*/  @UP0 ULDC UR52, c[0x0][0x384] ;  /* 0x0000e10000340ab9 */ /* 0x000fe20000000800 */
[----:B------:R-:W-:Y:S01]  /*6e20*/  UMOV UR17, UR59 ;  /* 0x0000003b00117c82 */ /* 0x000fe20008000000 */
[----:B------:R-:W-:Y:S01]  /*6e30*/  UIADD3 UR56, UR8, 0x800, URZ ;  /* 0x0000080008387890 */ /* 0x000fe2000fffe03f */
[----:B------:R-:W-:Y:S01]  /*6e40*/  @UP0 ULDC UR42, c[0x0][0x388] ;  /* 0x0000e200002a0ab9 */ /* 0x000fe20000000800 */
[----:B------:R-:W-:Y:S01]  /*6e50*/  UMOV UR57, UR9 ;  /* 0x0000000900397c82 */ /* 0x000fe20008000000 */
[----:B------:R-:W-:Y:S01]  /*6e60*/  UMOV UR58, UR10 ;  /* 0x0000000a003a7c82 */ /* 0x000fe20008000000 */
[----:B------:R-:W-:Y:S01]  /*6e70*/  @UP1 ULDC.64 UR44, c[0x0][0x390] ;  /* 0x0000e400002c1ab9 */ /* 0x000fe20000000a00 */
[----:B------:R-:W-:Y:S01]  /*6e80*/  @UP0 ULDC UR53, c[0x0][0x388] ;  /* 0x0000e20000350ab9 */ /* 0x000fe20000000800 */
[----:B------:R-:W-:Y:S01]  /*6e90*/  @UP0 ULDC UR34, c[0x0][0x388] ;  /* 0x0000e20000220ab9 */ /* 0x000fe20000000800 */
[----:B------:R-:W-:Y:S01]  /*6ea0*/  @UP0 ULDC UR55, c[0x0][0x388] ;  /* 0x0000e20000370ab9 */ /* 0x000fe20000000800 */
[----:B------:R-:W-:Y:S01]  /*6eb0*/  @UP1 ULDC.64 UR20, c[0x0][0x390] ;  /* 0x0000e40000141ab9 */ /* 0x000fe20000000a00 */
[----:B------:R-:W-:Y:S01]  /*6ec0*/  @UP1 ULDC.64 UR36, c[0x0][0x390] ;  /* 0x0000e40000241ab9 */ /* 0x000fe20000000a00 */
[----:B------:R-:W-:Y:S01]  /*6ed0*/  UIADD3 UR48, UR8, 0x1000, URZ ;  /* 0x0000100008307890 */ /* 0x000fe2000fffe03f */
[----:B------:R-:W-:Y:S01]  /*6ee0*/  @UP1 ULDC.64 UR28, c[0x0][0x390] ;  /* 0x0000e400001c1ab9 */ /* 0x000fe20000000a00 */
[----:B------:R-:W-:Y:S01]  /*6ef0*/  UMOV UR49, UR9 ;  /* 0x0000000900317c82 */ /* 0x000fe20008000000 */
[----:B------:R-:W-:Y:S01]  /*6f00*/  UMOV UR50, UR10 ;  /* 0x0000000a00327c82 */ /* 0x000fe20008000000 */
[----:B0-----:R-:W-:Y:S01]  /*6f10*/  UIMAD.WIDE.U32 UR12, UR61, UR54, URZ ;  /* 0x000000363d0c72a5 */ /* 0x001fe2000f8e003f */
[----:B------:R-:W-:-:S02]  /*6f20*/  @UP1 ULDC.64 UR38, c[0x0][0x390] ;  /* 0x0000e40000261ab9 */ /* 0x000fc40000000a00 */
[----:B------:R-:W-:Y:S01]  /*6f30*/  UMOV UR61, UR16 ;  /* 0x00000010003d7c82 */ /* 0x000fe20008000000 */
[----:B------:R-:W-:Y:S02]  /*6f40*/  @UP1 USHF.R.U32.HI UR61, URZ, UR25, UR33 ;  /* 0x000000193f3d1299 */ /* 0x000fe40008011621 */
[----:B------:R-:W-:Y:S01]  /*6f50*/  UIMAD.WIDE.U32 UR24, UR46, UR43, URZ ;  /* 0x0000002b2e1872a5 */ /* 0x000fe2000f8e003f */
[----:B------:R-:W-:Y:S01]  /*6f60*/  R2UR UR46, R32 ;  /* 0x00000000202e72ca */ /* 0x000fe200000e0000 */
[----:B------:R-:W-:Y:S01]  /*6f70*/  @UP0 UMOV UR32, UR13 ;  /* 0x0000000d00200c82 */ /* 0x000fe20008000000 */
[----:B------:R-:W-:Y:S01]  /*6f80*/  R2UR UR43, R29 ;  /* 0x000000001d2b72ca */ /* 0x000fe200000e0000 */
[----:B------:R-:W-:Y:S02]  /*6f90*/  @UP0 USHF.R.U32.HI UR31, URZ, UR42, UR32 ;  /* 0x0000002a3f1f0299 */ /* 0x000fe40008011620 */
[----:B------:R-:W-:Y:S02]  /*6fa0*/  @UP0 USHF.R.U32.HI UR27, URZ, UR34, UR25 ;  /* 0x000000223f1b0299 */ /* 0x000fe40008011619 */
[----:B------:R-:W-:-:S02]  /*6fb0*/  UIADD3 UR40, UR8, 0x1800, URZ ;  /* 0x0000180008287890 */ /* 0x000fc4000fffe03f */
[----:B------:R-:W-:Y:S02]  /*6fc0*/  UIADD3 UR32, UR8, 0x2000, URZ ;  /* 0x0000200008207890 */ /* 0x000fe4000fffe03f */
[----:B------:R-:W-:Y:S02]  /*6fd0*/  UIADD3 UR24, UR8, 0x2800, URZ ;  /* 0x0000280008187890 */ /* 0x000fe4000fffe03f */
[----:B------:R-:W-:Y:S02]  /*6fe0*/  UIMAD.WIDE.U32 UR12, UR46, UR35, URZ ;  /* 0x000000232e0c72a5 */ /* 0x000fe4000f8e003f */
[----:B------:R-:W-:Y:S02]  /*6ff0*/  UIMAD.WIDE.U32 UR46, UR31, UR44, URZ ;  /* 0x0000002c1f2e72a5 */ /* 0x000fe4000f8e003f */
[----:B------:R-:W-:Y:S01]  /*7000*/  UIADD3 UR35, -UR27, URZ, URZ ;  /* 0x0000003f1b237290 */ /* 0x000fe2000fffe13f */
[----:B------:R-:W-:Y:S02]  /*7010*/  UMOV UR41, UR9 ;  /* 0x0000000900297c82 */ /* 0x000fe40008000000 */
[----:B------:R-:W-:Y:S01]  /*7020*/  @UP0 UMOV UR11, UR13 ;  /* 0x0000000d000b0c82 */ /* 0x000fe20008000000 */
[----:B------:R-:W-:-:S02]  /*7030*/  UIMAD.WIDE.U32 UR12, UR60, UR26, URZ ;  /* 0x0000001a3c0c72a5 */ /* 0x000fc4000f8e003f */
[----:B------:R-:W-:Y:S01]  /*7040*/  @UP0 USHF.R.U32.HI UR18, URZ, UR51, UR11 ;  /* 0x000000333f120299 */ /* 0x000fe2000801160b */
[----:B------:R-:W-:Y:S01]  /*7050*/  R2UR UR51, R31 ;  /* 0x000000001f3372ca */ /* 0x000fe200000e0000 */
[----:B------:R-:W-:Y:S02]  /*7060*/  UIADD3 UR60, -UR61, URZ, URZ ;  /* 0x0000003f3d3c7290 */ /* 0x000fe4000fffe13f */
[----:B------:R-:W-:Y:S02]  /*7070*/  UIADD3 UR11, -UR16, URZ, URZ ;  /* 0x0000003f100b7290 */ /* 0x000fe4000fffe13f */
[----:B------:R-:W-:Y:S02]  /*7080*/  UIMAD UR60, UR23, UR60, UR16 ;  /* 0x0000003c173c72a4 */ /* 0x000fe4000f8e0210 */
[----:B------:R-:W-:Y:S01]  /*7090*/  UIMAD UR11, UR22, UR11, UR43 ;  /* 0x0000000b160b72a4 */ /* 0x000fe2000f8e022b */
[----:B------:R-:W-:Y:S01]  /*70a0*/  R2UR UR43, R32 ;  /* 0x00000000202b72ca */ /* 0x000fe200000e0000 */
[----:B------:R-:W-:Y:S01]  /*70b0*/  @UP0 UMOV UR16, UR13 ;  /* 0x0000000d00100c82 */ /* 0x000fe20008000000 */
[----:B------:R-:W-:-:S02]  /*70c0*/  UIMAD.WIDE.U32 UR12, UR59, UR52, URZ ;  /* 0x000000343b0c72a5 */ /* 0x000fc4000f8e003f */
[----:B------:R-:W-:Y:S02]  /*70d0*/  UIMAD UR59, UR11, UR6, UR4 ;  /* 0x000000060b3b72a4 */ /* 0x000fe4000f8e0204 */
[----:B------:R-:W-:Y:S02]  /*70e0*/  UIMAD UR60, UR60, UR7, UR5 ;  /* 0x000000073c3c72a4 */ /* 0x000fe4000f8e0205 */
[----:B------:R-:W-:Y:S02]  /*70f0*/  @UP0 USHF.R.U32.HI UR19, URZ, UR53, UR16 ;  /* 0x000000353f130299 */ /* 0x000fe40008011610 */
[----:B------:R-:W-:Y:S02]  /*7100*/  UIADD3 UR11, -UR31, URZ, URZ ;  /* 0x0000003f1f0b7290 */ /* 0x000fe4000fffe13f */
[----:B------:R-:W-:Y:S01]  /*7110*/  UMOV UR53, UR31 ;  /* 0x0000001f00357c82 */ /* 0x000fe20008000000 */
[----:B------:R-:W-:Y:S02]  /*7120*/  @UP1 USHF.R.U32.HI UR53, URZ, UR45, UR47 ;  /* 0x0000002d3f351299 */ /* 0x000fe4000801162f */
[----:B------:R0:W-:Y:S01]  /*7130*/  UTMALDG.4D.IM2COL [UR56], [UR14], UR30 ;  /* 0x000000380e0073b4 */ /* 0x0001e2000805801e */
[----:B------:R-:W-:-:S02]  /*7140*/  UIMAD UR35, UR22, UR35, UR51 ;  /* 0x00000023162372a4 */ /* 0x000fc4000f8e0233 */
[----:B------:R-:W-:Y:S02]  /*7150*/  UIADD3 UR52, -UR53, URZ, URZ ;  /* 0x0000003f35347290 */ /* 0x000fe4000fffe13f */
[----:B------:R-:W-:Y:S02]  /*7160*/  @UP0 USHF.R.U32.HI UR17, URZ, UR55, UR13 ;  /* 0x000000373f110299 */ /* 0x000fe4000801160d */
[----:B------:R-:W-:Y:S02]  /*7170*/  UIMAD UR52, UR23, UR52, UR31 ;  /* 0x00000034173472a4 */ /* 0x000fe4000f8e021f */
[----:B------:R-:W-:Y:S02]  /*7180*/  UIMAD.WIDE.U32 UR46, UR19, UR20, URZ ;  /* 0x00000014132e72a5 */ /* 0x000fe4000f8e003f */
[----:B------:R-:W-:Y:S02]  /*7190*/  UIMAD UR52, UR52, UR7, UR5 ;  /* 0x00000007343472a4 */ /* 0x000fe4000f8e0205 */
[----:B------:R-:W-:-:S02]  /*71a0*/  UIMAD.WIDE.U32 UR12, UR27, UR36, URZ ;  /* 0x000000241b0c72a5 */ /* 0x000fc4000f8e003f */
[----:B------:R-:W-:Y:S02]  /*71b0*/  UIMAD.WIDE.U32 UR54, UR18, UR28, URZ ;  /* 0x0000001c123672a5 */ /* 0x000fe4000f8e003f */
[----:B------:R-:W-:Y:S01]  /*71c0*/  UIADD3 UR28, -UR18, URZ, URZ ;  /* 0x0000003f121c7290 */ /* 0x000fe2000fffe13f */
[----:B------:R-:W-:Y:S01]  /*71d0*/  UMOV UR45, UR27 ;  /* 0x0000001b002d7c82 */ /* 0x000fe20008000000 */
[----:B------:R-:W-:Y:S01]  /*71e0*/  @UP1 USHF.R.U32.HI UR45, URZ, UR37, UR13 ;  /* 0x000000253f2d1299 */ /* 0x000fe2000801160d */
[----:B------:R-:W-:Y:S02]  /*71f0*/  @UP1 UMOV UR46, UR47 ;  /* 0x0000002f002e1c82 */ /* 0x000fe40008000000 */
[----:B------:R-:W-:Y:S01]  /*7200*/  UMOV UR37, UR18 ;  /* 0x0000001200257c82 */ /* 0x000fe20008000000 */
[----:B0-----:R-:W-:Y:S01]  /*7210*/  R2UR UR56, R30 ;  /* 0x000000001e3872ca */ /* 0x001fe200000e0000 */
[----:B------:R-:W-:Y:S01]  /*7220*/  @UP1 USHF.R.U32.HI UR37, URZ, UR29, UR55 ;  /* 0x0000001d3f251299 */ /* 0x000fe20008011637 */
[----:B------:R-:W-:Y:S01]  /*7230*/  R2UR UR61, R33 ;  /* 0x00000000213d72ca */ /* 0x000fe200000e0000 */
[----:B------:R-:W-:Y:S01]  /*7240*/  UIMAD UR28, UR22, UR28, UR43 ;  /* 0x0000001c161c72a4 */ /* 0x000fe2000f8e022b */
[C---:B------:R-:W-:Y:S01]  /*7250*/  R2UR UR47, R36.reuse ;  /* 0x00000000242f72ca */ /* 0x040fe200000e0000 */
[----:B------:R-:W-:Y:S01]  /*7260*/  UMOV UR29, UR19 ;  /* 0x00000013001d7c82 */ /* 0x000fe20008000000 */
[----:B------:R-:W-:Y:S01]  /*7270*/  UIADD3 UR20, -UR19, URZ, URZ ;  /* 0x0000003f13147290 */ /* 0x000fe2000fffe13f */
[----:B------:R-:W-:Y:S01]  /*7280*/  R2UR UR58, R36 ;  /* 0x00000000243a72ca */ /* 0x000fe200000e0000 */
[----:B------:R-:W-:Y:S01]  /*7290*/  @UP1 USHF.R.U32.HI UR29, URZ, UR21, UR46 ;  /* 0x000000153f1d1299 */ /* 0x000fe2000801162e */
[----:B------:R-:W-:Y:S01]  /*72a0*/  R2UR UR46, R37 ;  /* 0x00000000252e72ca */ /* 0x000fe200000e0000 */
[----:B------:R-:W-:Y:S01]  /*72b0*/  UIMAD.WIDE.U32 UR12, UR17, UR38, URZ ;  /* 0x00000026110c72a5 */ /* 0x000fe2000f8e003f */
[----:B------:R-:W-:Y:S01]  /*72c0*/  R2UR UR38, R38 ;  /* 0x00000000262672ca */ /* 0x000fe200000e0000 */
[----:B------:R-:W-:Y:S01]  /*72d0*/  UIMAD UR43, UR35, UR6, UR4 ;  /* 0x00000006232b72a4 */ /* 0x000fe2000f8e0204 */
[----:B------:R-:W-:Y:S01]  /*72e0*/  R2UR UR55, R39 ;  /* 0x00000000273772ca */ /* 0x000fe200000e0000 */
[----:B------:R-:W-:Y:S01]  /*72f0*/  UIMAD UR11, UR22, UR11, UR56 ;  /* 0x0000000b160b72a4 */ /* 0x000fe2000f8e0238 */
[----:B------:R-:W-:Y:S01]  /*7300*/  R2UR UR54, R40 ;  /* 0x00000000283672ca */ /* 0x000fe200000e0000 */
[----:B------:R-:W-:Y:S01]  /*7310*/  UIADD3 UR44, -UR45, URZ, URZ ;  /* 0x0000003f2d2c7290 */ /* 0x000fe2000fffe13f */
[----:B------:R-:W-:Y:S01]  /*7320*/  R2UR UR57, R41 ;  /* 0x00000000293972ca */ /* 0x000fe200000e0000 */
[----:B------:R-:W-:Y:S01]  /*7330*/  UIMAD UR51, UR11, UR6, UR4 ;  /* 0x000000060b3372a4 */ /* 0x000fe2000f8e0204 */
[----:B------:R-:W-:Y:S01]  /*7340*/  R2UR UR60, R42 ;  /* 0x000000002a3c72ca */ /* 0x000fe200000e0000 */
[----:B------:R-:W-:Y:S01]  /*7350*/  UIMAD UR35, UR28, UR6, UR4 ;  /* 0x000000061c2372a4 */ /* 0x000fe2000f8e0204 */
[----:B------:R-:W-:Y:S01]  /*7360*/  R2UR UR11, R35 ;  /* 0x00000000230b72ca */ /* 0x000fe200000e0000 */
[----:B------:R-:W-:Y:S01]  /*7370*/  UIMAD UR20, UR22, UR20, UR61 ;  /* 0x00000014161472a4 */ /* 0x000fe2000f8e023d */
[----:B------:R-:W-:Y:S01]  /*7380*/  R2UR UR59, R43 ;  /* 0x000000002b3b72ca */ /* 0x000fe200000e0000 */
[----:B------:R-:W-:Y:S01]  /*7390*/  UMOV UR21, UR17 ;  /* 0x0000001100157c82 */ /* 0x000fe20008000000 */
[----:B------:R-:W-:-:S02]  /*73a0*/  UIADD3 UR28, -UR29, URZ, URZ ;  /* 0x0000003f1d1c7290 */ /* 0x000fc4000fffe13f */
[----:B------:R0:W-:Y:S01]  /*73b0*/  UTMALDG.4D.IM2COL [UR48], [UR14], UR30 ;  /* 0x000000300e0073b4 */ /* 0x0001e2000805801e */
[----:B------:R-:W-:Y:S02]  /*73c0*/  @UP1 USHF.R.U32.HI UR21, URZ, UR39, UR13 ;  /* 0x000000273f151299 */ /* 0x000fe4000801160d */
[----:B------:R-:W-:Y:S02]  /*73d0*/  UIMAD UR44, UR23, UR44, UR27 ;  /* 0x0000002c172c72a4 */ /* 0x000fe4000f8e021b */
[----:B------:R-:W-:Y:S02]  /*73e0*/  UIADD3 UR36, -UR37, URZ, URZ ;  /* 0x0000003f25247290 */ /* 0x000fe4000fffe13f */
[----:B------:R-:W-:Y:S02]  /*73f0*/  UIMAD UR27, UR20, UR6, UR4 ;  /* 0x00000006141b72a4 */ /* 0x000fe4000f8e0204 */
[----:B------:R-:W-:Y:S02]  /*7400*/  UIMAD UR28, UR23, UR28, UR19 ;  /* 0x0000001c171c72a4 */ /* 0x000fe4000f8e0213 */
[----:B------:R-:W-:-:S02]  /*7410*/  UIADD3 UR19, -UR17, URZ, URZ ;  /* 0x0000003f11137290 */ /* 0x000fc4000fffe13f */
[----:B------:R-:W-:Y:S02]  /*7420*/  UIADD3 UR20, -UR21, URZ, URZ ;  /* 0x0000003f15147290 */ /* 0x000fe4000fffe13f */
[----:B------:R-:W-:Y:S02]  /*7430*/  UIMAD UR36, UR23, UR36, UR18 ;  /* 0x00000024172472a4 */ /* 0x000fe4000f8e0212 */
[----:B------:R-:W-:Y:S02]  /*7440*/  UIMAD UR20, UR23, UR20, UR17 ;  /* 0x00000014171472a4 */ /* 0x000fe4000f8e0211 */
[----:B------:R-:W-:Y:S02]  /*7450*/  UIMAD UR44, UR44, UR7, UR5 ;  /* 0x000000072c2c72a4 */ /* 0x000fe4000f8e0205 */
[----:B------:R-:W-:Y:S02]  /*7460*/  UIMAD UR36, UR36, UR7, UR5 ;  /* 0x00000007242472a4 */ /* 0x000fe4000f8e0205 */
[----:B------:R-:W-:Y:S01]  /*7470*/  UIMAD UR28, UR28, UR7, UR5 ;  /* 0x000000071c1c72a4 */ /* 0x000fe2000f8e0205 */
[----:B0-----:R-:W-:Y:S01]  /*7480*/  R2UR UR52, R34 ;  /* 0x00000000223472ca */ /* 0x001fe200000e0000 */
[----:B------:R-:W-:Y:S01]  /*7490*/  UIADD3 UR16, UR8, 0x3000, URZ ;  /* 0x0000300008107890 */ /* 0x000fe2000fffe03f */
[----:B------:R-:W-:Y:S01]  /*74a0*/  R2UR UR51, R35 ;  /* 0x00000000233372ca */ /* 0x000fe200000e0000 */
[----:B------:R-:W-:Y:S01]  /*74b0*/  UIMAD UR20, UR20, UR7, UR5 ;  /* 0x00000007141472a4 */ /* 0x000fe2000f8e0205 */
[C---:B------:R-:W-:Y:S01]  /*74c0*/  R2UR UR53, R18.reuse ;  /* 0x00000000123572ca */ /* 0x040fe200000e0000 */
[----:B------:R-:W-:Y:S01]  /*74d0*/  UMOV UR42, UR10 ;  /* 0x0000000a002a7c82 */ /* 0x000fe20008000000 */
[----:B------:R-:W-:Y:S01]  /*74e0*/  UMOV UR33, UR9 ;  /* 0x0000000900217c82 */ /* 0x000fe20008000000 */
[----:B------:R-:W-:Y:S01]  /*74f0*/  UMOV UR34, UR10 ;  /* 0x0000000a00227c82 */ /* 0x000fe20008000000 */
[----:B------:R-:W-:Y:S01]  /*7500*/  UMOV UR25, UR9 ;  /* 0x0000000900197c82 */ /* 0x000fe20008000000 */
[----:B------:R-:W-:Y:S01]  /*7510*/  UMOV UR26, UR10 ;  /* 0x0000000a001a7c82 */ /* 0x000fe20008000000 */
[----:B------:R0:W-:Y:S01]  /*7520*/  UTMALDG.4D.IM2COL [UR40], [UR14], UR30 ;  /* 0x000000280e0073b4 */ /* 0x0001e2000805801e */
[----:B------:R-:W-:Y:S01]  /*7530*/  UMOV UR17, UR9 ;  /* 0x0000000900117c82 */ /* 0x000fe20008000000 */
[----:B------:R-:W-:Y:S01]  /*7540*/  UMOV UR18, UR10 ;  /* 0x0000000a00127c82 */ /* 0x000fe20008000000 */
[----:B------:R-:W-:Y:S01]  /*7550*/  UIMAD UR19, UR22, UR19, UR52 ;  /* 0x00000013161372a4 */ /* 0x000fe2000f8e0234 */
[----:B------:R-:W-:Y:S01]  /*7560*/  R2UR UR49, R18 ;  /* 0x00000000123172ca */ /* 0x000fe200000e0000 */
[----:B------:R-:W-:Y:S01]  /*7570*/  @UP0 ULDC UR12, c[0x0][0x384] ;  /* 0x0000e100000c0ab9 */ /* 0x000fe20000000800 */
[----:B------:R-:W-:Y:S01]  /*7580*/  UMOV UR39, UR38 ;  /* 0x0000002600277c82 */ /* 0x000fe20008000000 */
[----:B------:R-:W-:Y:S01]  /*7590*/  UIMAD UR19, UR19, UR6, UR4 ;  /* 0x00000006131372a4 */ /* 0x000fe2000f8e0204 */
[----:B------:R1:W-:Y:S01]  /*75a0*/  UTMALDG.4D.IM2COL [UR32], [UR14], UR30 ;  /* 0x000000200e0073b4 */ /* 0x0003e2000805801e */
[----:B------:R-:W-:Y:S01]  /*75b0*/  UMOV UR31, UR55 ;  /* 0x00000037001f7c82 */ /* 0x000fe20008000000 */
[----:B------:R-:W-:Y:S01]  /*75c0*/  UMOV UR13, UR54 ;  /* 0x00000036000d7c82 */ /* 0x000fe20008000000 */
[----:B------:R-:W-:-:S02]  /*75d0*/  R2UR UR50, R30 ;  /* 0x000000001e3272ca */ /* 0x000fc400000e0000 */
[----:B------:R-:W-:Y:S01]  /*75e0*/  R2UR UR48, R31 ;  /* 0x000000001f3072ca */ /* 0x000fe200000e0000 */
[----:B------:R2:W-:Y:S02]  /*75f0*/  UTMALDG.4D.IM2COL [UR24], [UR14], UR30 ;  /* 0x000000180e0073b4 */ /* 0x0005e4000805801e */
[----:B------:R3:W-:Y:S01]  /*7600*/  UTMALDG.4D.IM2COL [UR16], [UR14], UR30 ;  /* 0x000000100e0073b4 */ /* 0x0007e2000805801e */
[----:B0-----:R-:W-:Y:S01]  /*7610*/  UMOV UR44, UR46 ;  /* 0x0000002e002c7c82 */ /* 0x001fe20008000000 */
[----:B------:R-:W-:Y:S01]  /*7620*/  @UP1 ULDC.64 UR40, c[0x0][0x390] ;  /* 0x0000e40000281ab9 */ /* 0x000fe20000000a00 */
[----:B------:R-:W-:Y:S01]  /*7630*/  R2UR UR45, R29 ;  /* 0x000000001d2d72ca */ /* 0x000fe200000e0000 */
[----:B-1----:R-:W-:Y:S01]  /*7640*/  UIADD3 UR32, UR8, 0x3800, URZ ;  /* 0x0000380008207890 */ /* 0x002fe2000fffe03f */
[----:B--2---:R-:W-:Y:S01]  /*7650*/  @UP0 ULDC UR29, c[0x0][0x388] ;  /* 0x0000e200001d0ab9 */ /* 0x004fe20000000800 */
[----:B------:R-:W-:Y:S01]  /*7660*/  UMOV UR24, UR11 ;  /* 0x0000000b00187c82 */ /* 0x000fe20008000000 */
[----:B------:R-:W-:Y:S01]  /*7670*/  @UP0 ULDC UR27, c[0x0][0x384] ;  /* 0x0000e100001b0ab9 */ /* 0x000fe20000000800 */
[----:B------:R-:W-:Y:S01]  /*7680*/  @UP0 ULDC UR25, c[0x0][0x388] ;  /* 0x0000e20000190ab9 */ /* 0x000fe20000000800 */
[----:B------:R-:W-:Y:S01]  /*7690*/  UMOV UR28, UR47 ;  /* 0x0000002f001c7c82 */ /* 0x000fe20008000000 */
[----:B---3--:R-:W-:Y:S01]  /*76a0*/  UIMAD.WIDE.U32 UR16, UR11, UR12, URZ ;  /* 0x0000000c0b1072a5 */ /* 0x008fe2000f8e003f */
[----:B------:R-:W-:Y:S01]  /*76b0*/  @UP1 ULDC.64 UR20, c[0x0][0x390] ;  /* 0x0000e40000141ab9 */ /* 0x000fe20000000a00 */
[----:B------:R-:W-:Y:S01]  /*76c0*/  @UP1 ULDC.64 UR18, c[0x0][0x390] ;  /* 0x0000e40000121ab9 */ /* 0x000fe20000000a00 */
[----:B------:R-:W-:-:S04]  /*76d0*/  UMOV UR12, UR57 ;  /* 0x00000039000c7c82 */ /* 0x000fc80008000000 */
[----:B------:R-:W-:Y:S02]  /*76e0*/  @UP0 UMOV UR26, UR17 ;  /* 0x00000011001a0c82 */ /* 0x000fe40008000000 */
[----:B------:R-:W-:-:S03]  /*76f0*/  @UP0 USHF.R.U32.HI UR24, URZ, UR29, UR26 ;  /* 0x0000001d3f180299 */ /* 0x000fc6000801161a */
[----:B------:R-:W-:Y:S01]  /*7700*/  @UP0 ULDC UR26, c[0x0][0x384] ;  /* 0x0000e100001a0ab9 */ /* 0x000fe20000000800 */
[----:B------:R-:W-:Y:S02]  /*7710*/  UIMAD.WIDE.U32 UR16, UR24, UR20, URZ ;  /* 0x00000014181072a5 */ /* 0x000fe4000f8e003f */
[----:B------:R-:W-:Y:S02]  /*7720*/  UIADD3 UR35, -UR24, URZ, URZ ;  /* 0x0000003f18237290 */ /* 0x000fe4000fffe13f */
[----:B------:R-:W-:Y:S01]  /*7730*/  UMOV UR37, UR24 ;  /* 0x0000001800257c82 */ /* 0x000fe20008000000 */
[----:B------:R-:W-:Y:S02]  /*7740*/  @UP1 USHF.R.U32.HI UR37, URZ, UR21, UR17 ;  /* 0x000000153f251299 */ /* 0x000fe40008011611 */
[----:B------:R-:W-:Y:S02]  /*7750*/  UIMAD.WIDE.U32 UR16, UR47, UR27, URZ ;  /* 0x0000001b2f1072a5 */ /* 0x000fe4000f8e003f */
[----:B------:R-:W-:-:S02]  /*7760*/  UIADD3 UR36, -UR37, URZ, URZ ;  /* 0x0000003f25247290 */ /* 0x000fc4000fffe13f */
[----:B------:R-:W-:Y:S02]  /*7770*/  UIMAD UR35, UR22, UR35, UR51 ;  /* 0x00000023162372a4 */ /* 0x000fe4000f8e0233 */
[----:B------:R-:W-:Y:S01]  /*7780*/  UIMAD UR36, UR23, UR36, UR24 ;  /* 0x00000024172472a4 */ /* 0x000fe2000f8e0218 */
[----:B------:R-:W-:Y:S01]  /*7790*/  @UP0 UMOV UR21, UR17 ;  /* 0x0000001100150c82 */ /* 0x000fe20008000000 */
[----:B------:R-:W-:Y:S02]  /*77a0*/  UIMAD UR35, UR35, UR6, UR4 ;  /* 0x00000006232372a4 */ /* 0x000fe4000f8e0204 */
[----:B------:R-:W-:Y:S02]  /*77b0*/  UIMAD UR36, UR36, UR7, UR5 ;  /* 0x00000007242472a4 */ /* 0x000fe4000f8e0205 */
[----:B------:R-:W-:Y:S02]  /*77c0*/  @UP0 USHF.R.U32.HI UR28, URZ, UR25, UR21 ;  /* 0x000000193f1c0299 */ /* 0x000fe40008011615 */
[----:B------:R-:W-:Y:S01]  /*77d0*/  UIMAD.WIDE.U32 UR16, UR46, UR26, URZ ;  /* 0x0000001a2e1072a5 */ /* 0x000fe2000f8e003f */
[----:B------:R-:W-:Y:S01]  /*77e0*/  @UP0 ULDC UR20, c[0x0][0x388] ;  /* 0x0000e20000140ab9 */ /* 0x000fe20000000800 */
[----:B------:R-:W-:-:S02]  /*77f0*/  UIMAD.WIDE.U32 UR42, UR28, UR18, URZ ;  /* 0x000000121c2a72a5 */ /* 0x000fc4000f8e003f */
[----:B------:R-:W-:Y:S01]  /*7800*/  @UP0 USHF.R.U32.HI UR44, URZ, UR20, UR17 ;  /* 0x000000143f2c0299 */ /* 0x000fe20008011611 */
[----:B------:R0:W-:Y:S01]  /*7810*/  UTMALDG.4D.IM2COL [UR32], [UR14], UR30 ;  /* 0x000000200e0073b4 */ /* 0x0001e2000805801e */
[----:B------:R-:W-:Y:S01]  /*7820*/  UMOV UR29, UR28 ;  /* 0x0000001c001d7c82 */ /* 0x000fe20008000000 */
[----:B------:R-:W-:Y:S02]  /*7830*/  @UP1 USHF.R.U32.HI UR29, URZ, UR19, UR43 ;  /* 0x000000133f1d1299 */ /* 0x000fe4000801162b */
[----:B------:R-:W-:Y:S01]  /*7840*/  UIADD3 UR18, -UR28, URZ, URZ ;  /* 0x0000003f1c127290 */ /* 0x000fe2000fffe13f */
[----:B------:R-:W-:Y:S01]  /*7850*/  R2UR UR42, R31 ;  /* 0x000000001f2a72ca */ /* 0x000fe200000e0000 */
[----:B------:R-:W-:Y:S01]  /*7860*/  UIADD3 UR19, -UR29, URZ, URZ ;  /* 0x0000003f1d137290 */ /* 0x000fe2000fffe13f */
[----:B------:R-:W-:Y:S01]  /*7870*/  UMOV UR21, UR44 ;  /* 0x0000002c00157c82 */ /* 0x000fe20008000000 */
[----:B------:R-:W-:Y:S01]  /*7880*/  UIMAD UR18, UR22, UR18, UR58 ;  /* 0x00000012161272a4 */ /* 0x000fe2000f8e023a */
[----:B------:R-:W-:Y:S01]  /*7890*/  R2UR UR58, R42 ;  /* 0x000000002a3a72ca */ /* 0x000fe200000e0000 */
[----:B------:R-:W-:-:S02]  /*78a0*/  UIMAD UR28, UR23, UR19, UR28 ;  /* 0x00000013171c72a4 */ /* 0x000fc4000f8e021c */
[----:B------:R-:W-:Y:S02]  /*78b0*/  UIADD3 UR17, -UR44, URZ, URZ ;  /* 0x0000003f2c117290 */ /* 0x000fe4000fffe13f */
[----:B------:R-:W-:Y:S02]  /*78c0*/  UIADD3 UR24, UR8, 0x4000, URZ ;  /* 0x0000400008187890 */ /* 0x000fe4000fffe03f */
[----:B------:R-:W-:Y:S02]  /*78d0*/  UIMAD UR27, UR18, UR6, UR4 ;  /* 0x00000006121b72a4 */ /* 0x000fe4000f8e0204 */
[----:B------:R-:W-:Y:S02]  /*78e0*/  UIMAD UR28, UR28, UR7, UR5 ;  /* 0x000000071c1c72a4 */ /* 0x000fe4000f8e0205 */
[----:B------:R-:W-:Y:S01]  /*78f0*/  UIADD3 UR16, UR8, 0x4800, URZ ;  /* 0x0000480008107890 */ /* 0x000fe2000fffe03f */
[----:B------:R-:W-:Y:S01]  /*7900*/  UMOV UR25, UR9 ;  /* 0x0000000900197c82 */ /* 0x000fe20008000000 */
[----:B0-----:R-:W-:Y:S01]  /*7910*/  R2UR UR34, R37 ;  /* 0x00000000252272ca */ /* 0x001fe200000e0000 */
[----:B------:R-:W-:Y:S01]  /*7920*/  UIMAD.WIDE.U32 UR32, UR44, UR40, URZ ;  /* 0x000000282c2072a5 */ /* 0x000fe2000f8e003f */
[----:B------:R-:W-:Y:S01]  /*7930*/  R2UR UR36, R38 ;  /* 0x00000000262472ca */ /* 0x000fe200000e0000 */
[----:B------:R-:W-:Y:S01]  /*7940*/  UMOV UR26, UR10 ;  /* 0x0000000a001a7c82 */ /* 0x000fe20008000000 */
[----:B------:R-:W-:Y:S01]  /*7950*/  UMOV UR18, UR10 ;  /* 0x0000000a00127c82 */ /* 0x000fe20008000000 */
[----:B------:R-:W-:Y:S01]  /*7960*/  @UP1 USHF.R.U32.HI UR21, URZ, UR41, UR33 ;  /* 0x000000293f151299 */ /* 0x000fe20008011621 */
[----:B------:R0:W-:Y:S01]  /*7970*/  UTMALDG.4D.IM2COL [UR24], [UR14], UR30 ;  /* 0x000000180e0073b4 */ /* 0x0001e2000805801e */
[----:B------:R-:W-:Y:S01]  /*7980*/  R2UR UR35, R39 ;  /* 0x00000000272372ca */ /* 0x000fe200000e0000 */
[----:B------:R-:W-:Y:S01]  /*7990*/  @UP0 ULDC UR32, c[0x0][0x384] ;  /* 0x0000e10000200ab9 */ /* 0x000fe20000000800 */
[----:B------:R-:W-:Y:S01]  /*79a0*/  UIADD3 UR20, -UR21, URZ, URZ ;  /* 0x0000003f15147290 */ /* 0x000fe2000fffe13f */
[----:B------:R-:W-:Y:S01]  /*79b0*/  @UP0 ULDC UR33, c[0x0][0x384] ;  /* 0x0000e10000210ab9 */ /* 0x000fe20000000800 */
[----:B------:R-:W-:-:S02]  /*79c0*/  UMOV UR40, UR58 ;  /* 0x0000003a00287c82 */ /* 0x000fc40008000000 */
[----:B------:R-:W-:Y:S02]  /*79d0*/  UIMAD UR17, UR22, UR17, UR34 ;  /* 0x00000011161172a4 */ /* 0x000fe4000f8e0222 */
[----:B------:R-:W-:Y:S02]  /*79e0*/  UIMAD UR20, UR23, UR20, UR44 ;  /* 0x00000014171472a4 */ /* 0x000fe4000f8e022c */
[----:B------:R-:W-:Y:S02]  /*79f0*/  UIMAD UR19, UR17, UR6, UR4 ;  /* 0x00000006111372a4 */ /* 0x000fe4000f8e0204 */
[----:B------:R-:W-:Y:S01]  /*7a00*/  UIMAD UR20, UR20, UR7, UR5 ;  /* 0x00000007141472a4 */ /* 0x000fe2000f8e0205 */
[----:B------:R-:W-:Y:S01]  /*7a10*/  UMOV UR17, UR9 ;  /* 0x0000000900117c82 */ /* 0x000fe20008000000 */
[----:B------:R-:W-:Y:S01]  /*7a20*/  @UP0 ULDC UR34, c[0x0][0x384] ;  /* 0x0000e10000220ab9 */ /* 0x000fe20000000800 */
[----:B------:R-:W-:-:S06]  /*7a30*/  UMOV UR41, UR9 ;  /* 0x0000000900297c82 */ /* 0x000fcc0008000000 */
[----:B------:R1:W-:Y:S01]  /*7a40*/  UTMALDG.4D.IM2COL [UR16], [UR14], UR30 ;  /* 0x000000100e0073b4 */ /* 0x0003e2000805801e */
[----:B0-----:R-:W-:Y:S01]  /*7a50*/  UIMAD.WIDE.U32 UR24, UR38, UR32, URZ ;  /* 0x00000020261872a5 */ /* 0x001fe2000f8e003f */
[----:B------:R-:W-:Y:S01]  /*7a60*/  @UP0 ULDC UR26, c[0x0][0x388] ;  /* 0x0000e200001a0ab9 */ /* 0x000fe20000000800 */
[----:B------:R-:W-:Y:S02]  /*7a70*/  @UP0 ULDC UR28, c[0x0][0x384] ;  /* 0x0000e100001c0ab9 */ /* 0x000fe40000000800 */
[----:B------:R-:W-:Y:S01]  /*7a80*/  @UP0 USHF.R.U32.HI UR39, URZ, UR26, UR25 ;  /* 0x0000001a3f270299 */ /* 0x000fe20008011619 */
[----:B------:R-:W-:Y:S01]  /*7a90*/  @UP0 ULDC UR27, c[0x0][0x388] ;  /* 0x0000e200001b0ab9 */ /* 0x000fe20000000800 */
[----:B------:R-:W-:Y:S01]  /*7aa0*/  UIADD3 UR24, UR8, 0x5000, URZ ;  /* 0x0000500008187890 */ /* 0x000fe2000fffe03f */
[----:B------:R-:W-:Y:S01]  /*7ab0*/  @UP0 ULDC UR32, c[0x0][0x388] ;  /* 0x0000e20000200ab9 */ /* 0x000fe20000000800 */
[----:B------:R-:W-:Y:S01]  /*7ac0*/  UMOV UR25, UR9 ;  /* 0x0000000900197c82 */ /* 0x000fe20008000000 */
[----:B------:R-:W-:Y:S01]  /*7ad0*/  UMOV UR26, UR10 ;  /* 0x0000000a001a7c82 */ /* 0x000fe20008000000 */
[----:B-1----:R-:W-:Y:S01]  /*7ae0*/  @UP1 ULDC.64 UR20, c[0x0][0x390] ;  /* 0x0000e40000141ab9 */ /* 0x002fe20000000a00 */
[----:B------:R-:W-:-:S02]  /*7af0*/  UIMAD.WIDE.U32 UR16, UR55, UR28, URZ ;  /* 0x0000001c371072a5 */ /* 0x000fc4000f8e003f */
[----:B------:R-:W-:Y:S02]  /*7b00*/  UIMAD.WIDE.U32 UR28, UR39, UR20, URZ ;  /* 0x00000014271c72a5 */ /* 0x000fe4000f8e003f */
[----:B------:R-:W-:Y:S01]  /*7b10*/  @UP0 USHF.R.U32.HI UR31, URZ, UR27, UR17 ;  /* 0x0000001b3f1f0299 */ /* 0x000fe20008011611 */
[----:B------:R-:W-:Y:S01]  /*7b20*/  @UP1 ULDC.64 UR18, c[0x0][0x390] ;  /* 0x0000e40000121ab9 */ /* 0x000fe20000000a00 */
[----:B------:R-:W-:Y:S02]  /*7b30*/  UIADD3 UR20, -UR39, URZ, URZ ;  /* 0x0000003f27147290 */ /* 0x000fe4000fffe13f */
[----:B------:R-:W-:Y:S02]  /*7b40*/  UIMAD.WIDE.U32 UR16, UR31, UR18, URZ ;  /* 0x000000121f1072a5 */ /* 0x000fe4000f8e003f */
[----:B------:R-:W-:Y:S01]  /*7b50*/  UIMAD UR20, UR22, UR20, UR36 ;  /* 0x00000014161472a4 */ /* 0x000fe2000f8e0224 */
[----:B------:R-:W-:Y:S01]  /*7b60*/  @UP1 UMOV UR18, UR29 ;  /* 0x0000001d00121c82 */ /* 0x000fe20008000000 */
[----:B------:R-:W-:Y:S01]  /*7b70*/  UMOV UR29, UR39 ;  /* 0x00000027001d7c82 */ /* 0x000fe20008000000 */
[----:B------:R-:W-:-:S02]  /*7b80*/  @UP1 USHF.R.U32.HI UR29, URZ, UR21, UR18 ;  /* 0x000000153f1d1299 */ /* 0x000fc40008011612 */
[----:B------:R-:W-:Y:S01]  /*7b90*/  UIMAD UR27, UR20, UR6, UR4 ;  /* 0x00000006141b72a4 */ /* 0x000fe2000f8e0204 */
[----:B------:R-:W-:Y:S01]  /*7ba0*/  UMOV UR21, UR31 ;  /* 0x0000001f00157c82 */ /* 0x000fe20008000000 */
[----:B------:R-:W-:Y:S02]  /*7bb0*/  @UP1 USHF.R.U32.HI UR21, URZ, UR19, UR17 ;  /* 0x000000133f151299 */ /* 0x000fe40008011611 */
[----:B------:R-:W-:Y:S02]  /*7bc0*/  UIADD3 UR28, -UR29, URZ, URZ ;  /* 0x0000003f1d1c7290 */ /* 0x000fe4000fffe13f */
[----:B------:R-:W-:Y:S02]  /*7bd0*/  UIADD3 UR19, -UR31, URZ, URZ ;  /* 0x0000003f1f137290 */ /* 0x000fe4000fffe13f */
[----:B------:R-:W-:Y:S02]  /*7be0*/  UIADD3 UR20, -UR21, URZ, URZ ;  /* 0x0000003f15147290 */ /* 0x000fe4000fffe13f */
[----:B------:R-:W-:Y:S01]  /*7bf0*/  UIMAD UR28, UR23, UR28, UR39 ;  /* 0x0000001c171c72a4 */ /* 0x000fe2000f8e0227 */
[----:B------:R-:W-:Y:S01]  /*7c00*/  R2UR UR39, R40 ;  /* 0x00000000282772ca */ /* 0x000fe200000e0000 */
[----:B------:R-:W-:-:S02]  /*7c10*/  UIMAD UR19, UR22, UR19, UR35 ;  /* 0x00000013161372a4 */ /* 0x000fc4000f8e0223 */
[----:B------:R-:W-:Y:S02]  /*7c20*/  UIMAD UR20, UR23, UR20, UR31 ;  /* 0x00000014171472a4 */ /* 0x000fe4000f8e021f */
[----:B------:R-:W-:Y:S02]  /*7c30*/  UIMAD UR28, UR28, UR7, UR5 ;  /* 0x000000071c1c72a4 */ /* 0x000fe4000f8e0205 */
[----:B------:R-:W-:Y:S02]  /*7c40*/  UIADD3 UR16, UR8, 0x5800, URZ ;  /* 0x0000580008107890 */ /* 0x000fe4000fffe03f */
[----:B------:R-:W-:Y:S02]  /*7c50*/  UIMAD UR19, UR19, UR6, UR4 ;  /* 0x00000006131372a4 */ /* 0x000fe4000f8e0204 */
[----:B------:R-:W-:Y:S02]  /*7c60*/  UIMAD UR20, UR20, UR7, UR5 ;  /* 0x00000007141472a4 */ /* 0x000fe4000f8e0205 */
[----:B------:R-:W-:Y:S01]  /*7c70*/  UIMAD.WIDE.U32 UR34, UR54, UR34, URZ ;  /* 0x00000022362272a5 */ /* 0x000fe2000f8e003f */
[----:B------:R0:W-:Y:S01]  /*7c80*/  UTMALDG.4D.IM2COL [UR24], [UR14], UR30 ;  /* 0x000000180e0073b4 */ /* 0x0001e2000805801e */
[----:B------:R-:W-:Y:S01]  /*7c90*/  UMOV UR17, UR9 ;  /* 0x0000000900117c82 */ /* 0x000fe20008000000 */
[----:B------:R-:W-:Y:S01]  /*7ca0*/  UMOV UR18, UR10 ;  /* 0x0000000a00127c82 */ /* 0x000fe20008000000 */
[----:B------:R-:W-:Y:S01]  /*7cb0*/  @UP0 USHF.R.U32.HI UR13, URZ, UR32, UR35 ;  /* 0x000000203f0d0299 */ /* 0x000fe20008011623 */
[----:B------:R-:W-:Y:S01]  /*7cc0*/  @UP0 ULDC UR31, c[0x0][0x384] ;  /* 0x0000e100001f0ab9 */ /* 0x000fe20000000800 */
[----:B------:R-:W-:Y:S01]  /*7cd0*/  UIADD3 UR32, UR8, 0x6000, URZ ;  /* 0x0000600008207890 */ /* 0x000fe2000fffe03f */
[----:B------:R1:W-:Y:S01]  /*7ce0*/  UTMALDG.4D.IM2COL [UR16], [UR14], UR30 ;  /* 0x000000100e0073b4 */ /* 0x0003e2000805801e */
[----:B------:R-:W-:-:S03]  /*7cf0*/  UIADD3 UR35, -UR13, URZ, URZ ;  /* 0x0000003f0d237290 */ /* 0x000fc6000fffe13f */
[----:B------:R-:W-:Y:S01]  /*7d00*/  UMOV UR37, UR13 ;  /* 0x0000000d00257c82 */ /* 0x000fe20008000000 */
[----:B------:R-:W-:Y:S01]  /*7d10*/  UMOV UR34, UR10 ;  /* 0x0000000a00227c82 */ /* 0x000fe20008000000 */
[----:B------:R-:W-:-:S04]  /*7d20*/  UIMAD UR35, UR22, UR35, UR39 ;  /* 0x00000023162372a4 */ /* 0x000fc8000f8e0227 */
[----:B------:R-:W-:Y:S01]  /*7d30*/  UIMAD UR35, UR35, UR6, UR4 ;  /* 0x00000006232372a4 */ /* 0x000fe2000f8e0204 */
[----:B0-----:R-:W-:Y:S01]  /*7d40*/  @UP1 ULDC.64 UR24, c[0x0][0x390] ;  /* 0x0000e40000181ab9 */ /* 0x001fe20000000a00 */
[----:B------:R-:W-:Y:S01]  /*7d50*/  UIMAD.WIDE.U32 UR26, UR57, UR33, URZ ;  /* 0x00000021391a72a5 */ /* 0x000fe2000f8e003f */
[----:B------:R-:W-:Y:S01]  /*7d60*/  @UP0 ULDC UR29, c[0x0][0x388] ;  /* 0x0000e200001d0ab9 */ /* 0x000fe20000000800 */
[----:B------:R-:W-:Y:S02]  /*7d70*/  @UP0 ULDC UR28, c[0x0][0x388] ;  /* 0x0000e200001c0ab9 */ /* 0x000fe40000000800 */
[----:B------:R-:W-:Y:S01]  /*7d80*/  @UP0 USHF.R.U32.HI UR12, URZ, UR29, UR27 ;  /* 0x0000001d3f0c0299 */ /* 0x000fe2000801161b */
[----:B------:R-:W-:Y:S01]  /*7d90*/  UMOV UR33, UR9 ;  /* 0x0000000900217c82 */ /* 0x000fe20008000000 */
[----:B-1----:R-:W-:Y:S01]  /*7da0*/  UIMAD.WIDE.U32 UR20, UR13, UR24, URZ ;  /* 0x000000180d1472a5 */ /* 0x002fe2000f8e003f */
[----:B------:R-:W-:Y:S01]  /*7db0*/  @UP1 ULDC.64 UR18, c[0x0][0x390] ;  /* 0x0000e40000121ab9 */ /* 0x000fe20000000a00 */
[----:B------:R-:W-:-:S03]  /*7dc0*/  @UP1 ULDC.64 UR16, c[0x0][0x390] ;  /* 0x0000e40000101ab9 */ /* 0x000fc60000000a00 */
[----:B------:R-:W-:Y:S02]  /*7dd0*/  UMOV UR29, UR12 ;  /* 0x0000000c001d7c82 */ /* 0x000fe40008000000 */
[----:B------:R-:W-:Y:S01]  /*7de0*/  @UP1 UMOV UR24, UR21 ;  /* 0x0000001500181c82 */ /* 0x000fe20008000000 */
[----:B------:R-:W-:Y:S01]  /*7df0*/  UIMAD.WIDE.U32 UR20, UR58, UR31, URZ ;  /* 0x0000001f3a1472a5 */ /* 0x000fe2000f8e003f */
[----:B------:R-:W-:Y:S01]  /*7e00*/  R2UR UR31, R43 ;  /* 0x000000002b1f72ca */ /* 0x000fe200000e0000 */
[----:B------:R-:W-:Y:S02]  /*7e10*/  @UP1 USHF.R.U32.HI UR37, URZ, UR25, UR24 ;  /* 0x000000193f251299 */ /* 0x000fe40008011618 */
[----:B------:R-:W-:Y:S02]  /*7e20*/  @UP0 USHF.R.U32.HI UR40, URZ, UR28, UR21 ;  /* 0x0000001c3f280299 */ /* 0x000fe40008011615 */
[----:B------:R-:W-:Y:S01]  /*7e30*/  UIMAD.WIDE.U32 UR20, UR12, UR18, URZ ;  /* 0x000000120c1472a5 */ /* 0x000fe2000f8e003f */
[----:B------:R-:W-:Y:S01]  /*7e40*/  R2UR UR18, R41 ;  /* 0x00000000291272ca */ /* 0x000fe200000e0000 */
[----:B------:R-:W-:-:S02]  /*7e50*/  UIADD3 UR36, -UR37, URZ, URZ ;  /* 0x0000003f25247290 */ /* 0x000fc4000fffe13f */
[----:B------:R-:W-:Y:S02]  /*7e60*/  UIMAD.WIDE.U32 UR26, UR40, UR16, URZ ;  /* 0x00000010281a72a5 */ /* 0x000fe4000f8e003f */
[----:B------:R-:W-:Y:S01]  /*7e70*/  UIMAD UR36, UR23, UR36, UR13 ;  /* 0x00000024172472a4 */ /* 0x000fe2000f8e020d */
[----:B------:R-:W-:Y:S01]  /*7e80*/  @UP1 UMOV UR20, UR21 ;  /* 0x0000001500141c82 */ /* 0x000fe20008000000 */
[----:B------:R-:W-:Y:S02]  /*7e90*/  UIADD3 UR13, -UR12, URZ, URZ ;  /* 0x0000003f0c0d7290 */ /* 0x000fe4000fffe13f */
[----:B------:R-:W-:Y:S01]  /*7ea0*/  @UP1 USHF.R.U32.HI UR29, URZ, UR19, UR20 ;  /* 0x000000133f1d1299 */ /* 0x000fe20008011614 */
[----:B------:R-:W-:Y:S01]  /*7eb0*/  UMOV UR21, UR40 ;  /* 0x0000002800157c82 */ /* 0x000fe20008000000 */
[----:B------:R-:W-:Y:S02]  /*7ec0*/  @UP1 USHF.R.U32.HI UR21, URZ, UR17, UR27 ;  /* 0x000000113f151299 */ /* 0x000fe4000801161b */
[----:B------:R-:W-:-:S02]  /*7ed0*/  UIADD3 UR28, -UR29, URZ, URZ ;  /* 0x0000003f1d1c7290 */ /* 0x000fc4000fffe13f */
[----:B------:R-:W-:Y:S02]  /*7ee0*/  UIMAD UR13, UR22, UR13, UR18 ;  /* 0x0000000d160d72a4 */ /* 0x000fe4000f8e0212 */
[----:B------:R-:W-:Y:S02]  /*7ef0*/  UIMAD UR28, UR23, UR28, UR12 ;  /* 0x0000001c171c72a4 */ /* 0x000fe4000f8e020c */
[----:B------:R-:W-:Y:S02]  /*7f00*/  UIADD3 UR17, -UR40, URZ, URZ ;  /* 0x0000003f28117290 */ /* 0x000fe4000fffe13f */
[----:B------:R-:W-:Y:S02]  /*7f10*/  UIADD3 UR20, -UR21, URZ, URZ ;  /* 0x0000003f15147290 */ /* 0x000fe4000fffe13f */
[----:B------:R-:W-:Y:S02]  /*7f20*/  UIMAD UR36, UR36, UR7, UR5 ;  /* 0x00000007242472a4 */ /* 0x000fe4000f8e0205 */
[----:B------:R-:W-:-:S02]  /*7f30*/  UIADD3 UR24, UR8, 0x6800, URZ ;  /* 0x0000680008187890 */ /* 0x000fc4000fffe03f */
[----:B------:R-:W-:Y:S02]  /*7f40*/  UIMAD UR27, UR13, UR6, UR4 ;  /* 0x000000060d1b72a4 */ /* 0x000fe4000f8e0204 */
[----:B------:R-:W-:Y:S02]  /*7f50*/  UIMAD UR28, UR28, UR7, UR5 ;  /* 0x000000071c1c72a4 */ /* 0x000fe4000f8e0205 */
[----:B------:R-:W-:Y:S01]  /*7f60*/  UIMAD UR17, UR22, UR17, UR60 ;  /* 0x00000011161172a4 */ /* 0x000fe2000f8e023c */
[----:B------:R0:W-:Y:S01]  /*7f70*/  UTMALDG.4D.IM2COL [UR32], [UR14], UR30 ;  /* 0x000000200e0073b4 */ /* 0x0001e2000805801e */
[----:B------:R-:W-:Y:S01]  /*7f80*/  UIMAD UR20, UR23, UR20, UR40 ;  /* 0x00000014171472a4 */ /* 0x000fe2000f8e0228 */
[----:B------:R-:W-:Y:S01]  /*7f90*/  @UP0 ULDC UR12, c[0x0][0x384] ;  /* 0x0000e100000c0ab9 */ /* 0x000fe20000000800 */
[----:B------:R-:W-:Y:S02]  /*7fa0*/  UIADD3 UR16, UR8, 0x7000, URZ ;  /* 0x0000700008107890 */ /* 0x000fe4000fffe03f */
[----:B------:R-:W-:-:S02]  /*7fb0*/  UIMAD UR19, UR17, UR6, UR4 ;  /* 0x00000006111372a4 */ /* 0x000fc4000f8e0204 */
[----:B------:R-:W-:Y:S02]  /*7fc0*/  UIMAD UR20, UR20, UR7, UR5 ;  /* 0x00000007141472a4 */ /* 0x000fe4000f8e0205 */
[----:B------:R-:W-:Y:S01]  /*7fd0*/  UIMAD.WIDE.U32 UR12, UR31, UR12, URZ ;  /* 0x0000000c1f0c72a5 */ /* 0x000fe2000f8e003f */
[----:B------:R-:W-:Y:S01]  /*7fe0*/  UMOV UR25, UR9 ;  /* 0x0000000900197c82 */ /* 0x000fe20008000000 */
[----:B------:R-:W-:Y:S01]  /*7ff0*/  UMOV UR26, UR10 ;  /* 0x0000000a001a7c82 */ /* 0x000fe20008000000 */
[----:B------:R-:W-:Y:S01]  /*8000*/  UMOV UR17, UR9 ;  /* 0x0000000900117c82 */ /* 0x000fe20008000000 */
[----:B------:R1:W-:Y:S01]  /*8010*/  UTMALDG.4D.IM2COL [UR24], [UR14], UR30 ;  /* 0x000000180e0073b4 */ /* 0x0003e2000805801e */
[----:B------:R-:W-:Y:S01]  /*8020*/  UMOV UR18, UR10 ;  /* 0x0000000a00127c82 */ /* 0x000fe20008000000 */
[----:B------:R-:W-:Y:S01]  /*8030*/  UMOV UR40, UR50 ;  /* 0x0000003200287c82 */ /* 0x000fe20008000000 */
[----:B------:R2:W-:Y:S01]  /*8040*/  UTMALDG.4D.IM2COL [UR16], [UR14], UR30 ;  /* 0x000000100e0073b4 */ /* 0x0005e2000805801e */
[----:B0-----:R-:W-:Y:S01]  /*8050*/  @UP0 ULDC UR32, c[0x0][0x388] ;  /* 0x0000e20000200ab9 */ /* 0x001fe20000000800 */
[----:B------:R-:W-:-:S06]  /*8060*/  UIADD3 UR34, UR10, 0x20, URZ ;  /* 0x000000200a227890 */ /* 0x000fcc000fffe03f */
[----:B------:R-:W-:Y:S01]  /*8070*/  MOV R19, UR34 ;  /* 0x0000002200137c02 */ /* 0x000fe20008000f00 */
[----:B-1----:R-:W-:Y:S01]  /*8080*/  UMOV UR28, UR31 ;  /* 0x0000001f001c7c82 */ /* 0x002fe20008000000 */
[----:B------:R-:W-:Y:S01]  /*8090*/  @UP0 USHF.R.U32.HI UR28, URZ, UR32, UR13 ;  /* 0x000000203f1c0299 */ /* 0x000fe2000801160d */
[----:B------:R-:W-:Y:S02]  /*80a0*/  UMOV UR26, UR53 ;  /* 0x00000035001a7c82 */ /* 0x000fe40008000000 */
[----:B------:R-:W-:Y:S01]  /*80b0*/  @UP1 ULDC.64 UR12, c[0x0][0x390] ;  /* 0x0000e400000c1ab9 */ /* 0x000fe20000000a00 */
[----:B------:R-:W-:Y:S01]  /*80c0*/  @UP1 ULDC.64 UR24, c[0x0][0x390] ;  /* 0x0000e40000181ab9 */ /* 0x000fe20000000a00 */
[----:B------:R-:W-:Y:S02]  /*80d0*/  UIADD3 UR32, UR8, 0x400, URZ ;  /* 0x0000040008207890 */ /* 0x000fe4000fffe03f */
[----:B--2---:R-:W-:Y:S01]  /*80e0*/  UIMAD.WIDE.U32 UR16, UR28, UR12, URZ ;  /* 0x0000000c1c1072a5 */ /* 0x004fe2000f8e003f */
[----:B------:R-:W-:Y:S01]  /*80f0*/  @UP0 ULDC UR18, c[0x0][0x384] ;  /* 0x0000e10000120ab9 */ /* 0x000fe20000000800 */
[----:B------:R-:W-:-:S02]  /*8100*/  UMOV UR21, UR28 ;  /* 0x0000001c00157c82 */ /* 0x000fc40008000000 */
[----:B------:R-:W-:Y:S02]  /*8110*/  @UP1 USHF.R.U32.HI UR21, URZ, UR13, UR17 ;  /* 0x0000000d3f151299 */ /* 0x000fe40008011611 */
[----:B------:R-:W-:Y:S01]  /*8120*/  UIMAD.WIDE.U32 UR18, UR53, UR18, URZ ;  /* 0x00000012351272a5 */ /* 0x000fe2000f8e003f */
[----:B------:R-:W-:Y:S01]  /*8130*/  R2UR UR53, R32 ;  /* 0x00000000203572ca */ /* 0x000fe200000e0000 */
[----:B------:R-:W-:Y:S01]  /*8140*/  @UP0 ULDC UR20, c[0x0][0x388] ;  /* 0x0000e20000140ab9 */ /* 0x000fe20000000800 */
[----:B------:R-:W-:Y:S02]  /*8150*/  UIADD3 UR17, -UR21, URZ, URZ ;  /* 0x0000003f15117290 */ /* 0x000fe4000fffe13f */
[----:B------:R-:W-:Y:S02]  /*8160*/  @UP0 USHF.R.U32.HI UR26, URZ, UR20, UR19 ;  /* 0x000000143f1a0299 */ /* 0x000fe40008011613 */
[----:B------:R-:W-:Y:S02]  /*8170*/  UIADD3 UR13, -UR28, URZ, URZ ;  /* 0x0000003f1c0d7290 */ /* 0x000fe4000fffe13f */
[----:B------:R-:W-:-:S02]  /*8180*/  UIMAD UR17, UR23, UR17, UR28 ;  /* 0x00000011171172a4 */ /* 0x000fc4000f8e021c */
[----:B------:R-:W-:Y:S02]  /*8190*/  UIMAD.WIDE.U32 UR28, UR26, UR24, URZ ;  /* 0x000000181a1c72a5 */ /* 0x000fe4000f8e003f */
[----:B------:R-:W-:Y:S01]  /*81a0*/  UIMAD UR13, UR22, UR13, UR59 ;  /* 0x0000000d160d72a4 */ /* 0x000fe2000f8e023b */
[----:B------:R-:W-:Y:S01]  /*81b0*/  UMOV UR37, UR26 ;  /* 0x0000001a00257c82 */ /* 0x000fe20008000000 */
[----:B------:R-:W-:Y:S02]  /*81c0*/  @UP1 USHF.R.U32.HI UR37, URZ, UR25, UR29 ;  /* 0x000000193f251299 */ /* 0x000fe4000801161d */
[----:B------:R-:W-:Y:S02]  /*81d0*/  UIADD3 UR16, UR8, 0x7800, URZ ;  /* 0x0000780008107890 */ /* 0x000fe4000fffe03f */
[----:B------:R-:W-:Y:S02]  /*81e0*/  UIMAD UR19, UR13, UR6, UR4 ;  /* 0x000000060d1372a4 */ /* 0x000fe4000f8e0204 */
[----:B------:R-:W-:-:S02]  /*81f0*/  UIMAD UR20, UR17, UR7, UR5 ;  /* 0x00000007111472a4 */ /* 0x000fc4000f8e0205 */
[----:B------:R-:W-:Y:S02]  /*8200*/  UIADD3 UR35, -UR26, URZ, URZ ;  /* 0x0000003f1a237290 */ /* 0x000fe4000fffe13f */
[----:B------:R-:W-:Y:S02]  /*8210*/  UIADD3 UR36, -UR37, URZ, URZ ;  /* 0x0000003f25247290 */ /* 0x000fe4000fffe13f */
[----:B------:R-:W-:Y:S01]  /*8220*/  UIMAD UR35, UR22, UR35, UR49 ;  /* 0x00000023162372a4 */ /* 0x000fe2000f8e0231 */
[----:B------:R-:W-:Y:S01]  /*8230*/  R2UR UR49, R33 ;  /* 0x00000000213172ca */ /* 0x000fe200000e0000 */
[----:B------:R-:W-:Y:S01]  /*8240*/  UIMAD UR36, UR23, UR36, UR26 ;  /* 0x00000024172472a4 */ /* 0x000fe2000f8e021a */
[----:B------:R-:W-:Y:S01]  /*8250*/  UMOV UR17, UR9 ;  /* 0x0000000900117c82 */ /* 0x000fe20008000000 */
[----:B------:R-:W-:Y:S01]  /*8260*/  UMOV UR18, UR10 ;  /* 0x0000000a00127c82 */ /* 0x000fe20008000000 */
[----:B------:R-:W-:Y:S01]  /*8270*/  @UP0 ULDC UR24, c[0x0][0x384] ;  /* 0x0000e10000180ab9 */ /* 0x000fe20000000800 */
[----:B------:R0:W-:Y:S01]  /*8280*/  UTMALDG.4D.IM2COL [UR16], [UR14], UR30 ;  /* 0x000000100e0073b4 */ /* 0x0001e2000805801e */
[----:B------:R-:W-:-:S02]  /*8290*/  UIMAD UR35, UR35, UR6, UR4 ;  /* 0x00000006232372a4 */ /* 0x000fc4000f8e0204 */
[----:B------:R-:W-:Y:S01]  /*82a0*/  UIMAD UR36, UR36, UR7, UR5 ;  /* 0x00000007242472a4 */ /* 0x000fe2000f8e0205 */
[----:B------:R-:W-:Y:S01]  /*82b0*/  UMOV UR27, UR45 ;  /* 0x0000002d001b7c82 */ /* 0x000fe20008000000 */
[----:B------:R-:W-:Y:S01]  /*82c0*/  @UP0 ULDC UR26, c[0x0][0x384] ;  /* 0x0000e100001a0ab9 */ /* 0x000fe20000000800 */
[----:B------:R-:W-:Y:S01]  /*82d0*/  @UP0 ULDC UR28, c[0x0][0x388] ;  /* 0x0000e200001c0ab9 */ /* 0x000fe20000000800 */
[----:B------:R-:W-:Y:S01]  /*82e0*/  UMOV UR25, UR9 ;  /* 0x0000000900197c82 */ /* 0x000fe20008000000 */
[----:B------:R-:W-:Y:S01]  /*82f0*/  UMOV UR12, UR48 ;  /* 0x00000030000c7c82 */ /* 0x000fe20008000000 */
[----:B------:R-:W-:Y:S01]  /*8300*/  UMOV UR13, UR53 ;  /* 0x00000035000d7c82 */ /* 0x000fe20008000000 */
[----:B------:R-:W-:Y:S02]  /*8310*/  UMOV UR39, UR49 ;  /* 0x0000003100277c82 */ /* 0x000fe40008000000 */
[----:B------:R1:W-:Y:S01]  /*8320*/  UTMALDG.4D.IM2COL [UR32], [UR14], UR30 ;  /* 0x000000200e0073b4 */ /* 0x0003e2000805801e */
[----:B------:R-:W-:-:S02]  /*8330*/  UIADD3 UR10, UR8, 0x4400, URZ ;  /* 0x00004400080a7890 */ /* 0x000fc4000fffe03f */
[----:B0-----:R-:W-:Y:S01]  /*8340*/  UIMAD.WIDE.U32 UR16, UR45, UR24, URZ ;  /* 0x000000182d1072a5 */ /* 0x001fe2000f8e003f */
[----:B------:R-:W-:Y:S01]  /*8350*/  @UP0 ULDC UR18, c[0x0][0x388] ;  /* 0x0000e20000120ab9 */ /* 0x000fe20000000800 */
[----:B------:R-:W-:Y:S02]  /*8360*/  UIADD3 UR24, UR8, 0xc00, URZ ;  /* 0x00000c0008187890 */ /* 0x000fe4000fffe03f */
[----:B------:R-:W-:-:S03]  /*8370*/  @UP0 USHF.R.U32.HI UR27, URZ, UR18, UR17 ;  /* 0x000000123f1b0299 */ /* 0x000fc60008011611 */
[----:B------:R-:W-:Y:S01]  /*8380*/  @UP1 ULDC.64 UR16, c[0x0][0x390] ;  /* 0x0000e40000101ab9 */ /* 0x000fe20000000a00 */
[----:B------:R-:W-:Y:S01]  /*8390*/  @UP1 ULDC.64 UR18, c[0x0][0x390] ;  /* 0x0000e40000121ab9 */ /* 0x000fe20000000a00 */
[----:B------:R-:W-:Y:S02]  /*83a0*/  UIMAD.WIDE.U32 UR20, UR27, UR16, URZ ;  /* 0x000000101b1472a5 */ /* 0x000fe4000f8e003f */
[----:B-1----:R-:W-:Y:S01]  /*83b0*/  UIMAD.WIDE.U32 UR32, UR50, UR26, URZ ;  /* 0x0000001a322072a5 */ /* 0x002fe2000f8e003f */
[----:B------:R-:W-:Y:S01]  /*83c0*/  R2UR UR50, R29 ;  /* 0x000000001d3272ca */ /* 0x000fe200000e0000 */
[----:B------:R-:W-:Y:S01]  /*83d0*/  UMOV UR29, UR27 ;  /* 0x0000001b001d7c82 */ /* 0x000fe20008000000 */
[----:B------:R-:W-:Y:S02]  /*83e0*/  @UP1 USHF.R.U32.HI UR29, URZ, UR17, UR21 ;  /* 0x000000113f1d1299 */ /* 0x000fe40008011615 */
[----:B------:R-:W-:Y:S02]  /*83f0*/  @UP0 USHF.R.U32.HI UR40, URZ, UR28, UR33 ;  /* 0x0000001c3f280299 */ /* 0x000fe40008011621 */
[----:B------:R-:W-:-:S02]  /*8400*/  UIADD3 UR20, -UR29, URZ, URZ ;  /* 0x0000003f1d147290 */ /* 0x000fc4000fffe13f */
[----:B------:R-:W-:Y:S02]  /*8410*/  UIMAD.WIDE.U32 UR32, UR40, UR18, URZ ;  /* 0x00000012282072a5 */ /* 0x000fe4000f8e003f */
[----:B------:R-:W-:Y:S01]  /*8420*/  UIMAD UR20, UR23, UR20, UR27 ;  /* 0x00000014171472a4 */ /* 0x000fe2000f8e021b */
[----:B------:R-:W-:Y:S01]  /*8430*/  UMOV UR21, UR40 ;  /* 0x0000002800157c82 */ /* 0x000fe20008000000 */
[----:B------:R-:W-:Y:S02]  /*8440*/  @UP1 USHF.R.U32.HI UR21, URZ, UR19, UR33 ;  /* 0x000000133f151299 */ /* 0x000fe40008011621 */
[----:B------:R-:W-:Y:S02]  /*8450*/  UIADD3 UR17, -UR27, URZ, URZ ;  /* 0x0000003f1b117290 */ /* 0x000fe4000fffe13f */
[----:B------:R-:W-:Y:S02]  /*8460*/  UIMAD UR28, UR20, UR7, UR5 ;  /* 0x00000007141c72a4 */ /* 0x000fe4000f8e0205 */
[----:B------:R-:W-:-:S02]  /*8470*/  UIADD3 UR18, -UR40, URZ, URZ ;  /* 0x0000003f28127290 */ /* 0x000fc4000fffe13f */
[----:B------:R-:W-:Y:S02]  /*8480*/  UIADD3 UR20, -UR21, URZ, URZ ;  /* 0x0000003f15147290 */ /* 0x000fe4000fffe13f */
[----:B------:R-:W-:Y:S01]  /*8490*/  UIMAD UR17, UR22, UR17, UR50 ;  /* 0x00000011161172a4 */ /* 0x000fe2000f8e0232 */
[----:B------:R-:W-:Y:S01]  /*84a0*/  R2UR UR50, R34 ;  /* 0x00000000223272ca */ /* 0x000fe200000e0000 */
[----:B------:R-:W-:Y:S02]  /*84b0*/  UIMAD UR18, UR22, UR18, UR56 ;  /* 0x00000012161272a4 */ /* 0x000fe4000f8e0238 */
[----:B------:R-:W-:Y:S02]  /*84c0*/  UIMAD UR20, UR23, UR20, UR40 ;  /* 0x00000014171472a4 */ /* 0x000fe4000f8e0228 */
[----:B------:R-:W-:Y:S02]  /*84d0*/  UIMAD UR27, UR17, UR6, UR4 ;  /* 0x00000006111b72a4 */ /* 0x000fe4000f8e0204 */
[----:B------:R-:W-:-:S02]  /*84e0*/  UIADD3 UR16, UR8, 0x1400, URZ ;  /* 0x0000140008107890 */ /* 0x000fc4000fffe03f */
[----:B------:R-:W-:Y:S02]  /*84f0*/  UIMAD UR19, UR18, UR6, UR4 ;  /* 0x00000006121372a4 */ /* 0x000fe4000f8e0204 */
[----:B------:R-:W-:Y:S01]  /*8500*/  UIMAD UR20, UR20, UR7, UR5 ;  /* 0x00000007141472a4 */ /* 0x000fe2000f8e0205 */
[----:B------:R-:W-:Y:S01]  /*8510*/  UMOV UR26, UR34 ;  /* 0x00000022001a7c82 */ /* 0x000fe20008000000 */
[----:B------:R-:W-:Y:S01]  /*8520*/  UMOV UR17, UR9 ;  /* 0x0000000900117c82 */ /* 0x000fe20008000000 */
[----:B------:R-:W-:Y:S01]  /*8530*/  UMOV UR18, UR34 ;  /* 0x0000002200127c82 */ /* 0x000fe20008000000 */
[----:B------:R0:W-:Y:S01]  /*8540*/  UTMALDG.4D.IM2COL [UR24], [UR14], UR30 ;  /* 0x000000180e0073b4 */ /* 0x0001e2000805801e */
[----:B------:R-:W-:Y:S01]  /*8550*/  @UP0 ULDC UR32, c[0x0][0x384] ;  /* 0x0000e10000200ab9 */ /* 0x000fe20000000800 */
[----:B------:R-:W-:Y:S01]  /*8560*/  @UP0 ULDC UR37, c[0x0][0x384] ;  /* 0x0000e10000250ab9 */ /* 0x000fe20000000800 */
[----:B------:R-:W-:Y:S01]  /*8570*/  @UP0 ULDC UR36, c[0x0][0x384] ;  /* 0x0000e10000240ab9 */ /* 0x000fe20000000800 */
[----:B------:R-:W-:Y:S01]  /*8580*/  @UP0 ULDC UR33, c[0x0][0x388] ;  /* 0x0000e20000210ab9 */ /* 0x000fe20000000800 */
[----:B------:R-:W-:Y:S01]  /*8590*/  @UP0 ULDC UR35, c[0x0][0x384] ;  /* 0x0000e10000230ab9 */ /* 0x000fe20000000800 */
[----:B------:R-:W-:Y:S01]  /*85a0*/  UIADD3 UR40, UR8, 0x2400, URZ ;  /* 0x0000240008287890 */ /* 0x000fe2000fffe03f */
[----:B------:R1:W-:Y:S01]  /*85b0*/  UTMALDG.4D.IM2COL [UR16], [UR14], UR30 ;  /* 0x000000100e0073b4 */ /* 0x0003e2000805801e */
[----:B------:R-:W-:Y:S01]  /*85c0*/  UIADD3 UR56, UR8, 0x5400, URZ ;  /* 0x0000540008387890 */ /* 0x000fe2000fffe03f */
[----:B0-----:R-:W-:Y:S01]  /*85d0*/  @UP0 ULDC UR26, c[0x0][0x384] ;  /* 0x0000e100001a0ab9 */ /* 0x001fe20000000800 */
[----:B------:R-:W-:Y:S01]  /*85e0*/  @UP0 ULDC UR25, c[0x0][0x388] ;  /* 0x0000e20000190ab9 */ /* 0x000fe20000000800 */
[----:B------:R-:W-:Y:S01]  /*85f0*/  @UP0 ULDC UR24, c[0x0][0x388] ;  /* 0x0000e20000180ab9 */ /* 0x000fe20000000800 */
[----:B------:R-:W-:Y:S01]  /*8600*/  UMOV UR28, UR50 ;  /* 0x00000032001c7c82 */ /* 0x000fe20008000000 */
[----:B------:R-:W-:Y:S01]  /*8610*/  @UP0 ULDC UR29, c[0x0][0x388] ;  /* 0x0000e200001d0ab9 */ /* 0x000fe20000000800 */
[----:B-1----:R-:W-:-:S02]  /*8620*/  UIMAD.WIDE.U32 UR18, UR48, UR32, URZ ;  /* 0x00000020301272a5 */ /* 0x002fc4000f8e003f */
[----:B------:R-:W-:Y:S01]  /*8630*/  UIMAD.WIDE.U32 UR16, UR53, UR26, URZ ;  /* 0x0000001a351072a5 */ /* 0x000fe2000f8e003f */
[----:B------:R-:W-:Y:S01]  /*8640*/  @UP0 ULDC UR32, c[0x0][0x388] ;  /* 0x0000e20000200ab9 */ /* 0x000fe20000000800 */
[----:B------:R-:W-:-:S03]  /*8650*/  UIADD3 UR48, UR8, 0x1c00, URZ ;  /* 0x00001c0008307890 */ /* 0x000fc6000fffe03f */
[----:B------:R-:W-:Y:S01]  /*8660*/  @UP0 UMOV UR26, UR19 ;  /* 0x00000013001a0c82 */ /* 0x000fe20008000000 */
[----:B------:R-:W-:Y:S01]  /*8670*/  @UP1 ULDC.64 UR18, c[0x0][0x390] ;  /* 0x0000e40000121ab9 */ /* 0x000fe20000000a00 */
[----:B------:R-:W-:Y:S02]  /*8680*/  @UP0 USHF.R.U32.HI UR12, URZ, UR25, UR26 ;  /* 0x000000193f0c0299 */ /* 0x000fe4000801161a */
[----:B------:R-:W-:Y:S02]  /*8690*/  @UP0 USHF.R.U32.HI UR13, URZ, UR24, UR17 ;  /* 0x000000183f0d0299 */ /* 0x000fe40008011611 */
[----:B------:R-:W-:Y:S01]  /*86a0*/  UIMAD.WIDE.U32 UR20, UR12, UR18, URZ ;  /* 0x000000120c1472a5 */ /* 0x000fe2000f8e003f */
[----:B------:R-:W-:Y:S02]  /*86b0*/  @UP1 ULDC.64 UR16, c[0x0][0x390] ;  /* 0x0000e40000101ab9 */ /* 0x000fe40000000a00 */
[----:B------:R-:W-:Y:S01]  /*86c0*/  UMOV UR53, UR12 ;  /* 0x0000000c00357c82 */ /* 0x000fe20008000000 */
[----:B------:R-:W-:-:S02]  /*86d0*/  @UP1 USHF.R.U32.HI UR53, URZ, UR19, UR21 ;  /* 0x000000133f351299 */ /* 0x000fc40008011615 */
[----:B------:R-:W-:Y:S02]  /*86e0*/  UIMAD.WIDE.U32 UR20, UR49, UR37, URZ ;  /* 0x00000025311472a5 */ /* 0x000fe4000f8e003f */
[----:B------:R-:W-:Y:S02]  /*86f0*/  UIMAD.WIDE.U32 UR26, UR13, UR16, URZ ;  /* 0x000000100d1a72a5 */ /* 0x000fe4000f8e003f */
[----:B------:R-:W-:Y:S01]  /*8700*/  UMOV UR45, UR13 ;  /* 0x0000000d002d7c82 */ /* 0x000fe20008000000 */
[----:B------:R-:W-:Y:S01]  /*8710*/  @UP1 ULDC.64 UR24, c[0x0][0x390] ;  /* 0x0000e40000181ab9 */ /* 0x000fe20000000a00 */
[----:B------:R-:W-:Y:S01]  /*8720*/  @UP1 USHF.R.U32.HI UR45, URZ, UR17, UR27 ;  /* 0x000000113f2d1299 */ /* 0x000fe2000801161b */
[----:B------:R-:W-:Y:S01]  /*8730*/  @UP0 UMOV UR20, UR21 ;  /* 0x0000001500140c82 */ /* 0x000fe20008000000 */
[----:B------:R-:W-:Y:S02]  /*8740*/  UIMAD.WIDE.U32 UR26, UR50, UR36, URZ ;  /* 0x00000024321a72a5 */ /* 0x000fe4000f8e003f */
[----:B------:R-:W-:-:S02]  /*8750*/  @UP0 USHF.R.U32.HI UR39, URZ, UR33, UR20 ;  /* 0x000000213f270299 */ /* 0x000fc40008011614 */
[----:B------:R-:W-:Y:S02]  /*8760*/  UIMAD.WIDE.U32 UR20, UR11, UR35, URZ ;  /* 0x000000230b1472a5 */ /* 0x000fe4000f8e003f */
[----:B------:R-:W-:Y:S01]  /*8770*/  @UP0 USHF.R.U32.HI UR28, URZ, UR32, UR27 ;  /* 0x000000203f1c0299 */ /* 0x000fe2000801161b */
[----:B------:R-:W-:Y:S01]  /*8780*/  @UP1 ULDC.64 UR18, c[0x0][0x390] ;  /* 0x0000e40000121ab9 */ /* 0x000fe20000000a00 */
[----:B------:R-:W-:Y:S02]  /*8790*/  UIMAD.WIDE.U32 UR26, UR39, UR24, URZ ;  /* 0x00000018271a72a5 */ /* 0x000fe4000f8e003f */
[----:B------:R-:W-:Y:S02]  /*87a0*/  @UP0 USHF.R.U32.HI UR11, URZ, UR29, UR21 ;  /* 0x0000001d3f0b0299 */ /* 0x000fe40008011615 */
[----:B------:R-:W-:Y:S01]  /*87b0*/  UIMAD.WIDE.U32 UR20, UR28, UR18, URZ ;  /* 0x000000121c1472a5 */ /* 0x000fe2000f8e003f */
[----:B------:R-:W-:Y:S01]  /*87c0*/  @UP1 ULDC.64 UR16, c[0x0][0x390] ;  /* 0x0000e40000101ab9 */ /* 0x000fe20000000a00 */
[----:B------:R-:W-:Y:S01]  /*87d0*/  UMOV UR37, UR39 ;  /* 0x0000002700257c82 */ /* 0x000fe20008000000 */
[----:B------:R-:W-:-:S02]  /*87e0*/  @UP1 USHF.R.U32.HI UR37, URZ, UR25, UR27 ;  /* 0x000000193f251299 */ /* 0x000fc4000801161b */
[----:B------:R-:W-:Y:S01]  /*87f0*/  UIMAD.WIDE.U32 UR26, UR11, UR16, URZ ;  /* 0x000000100b1a72a5 */ /* 0x000fe2000f8e003f */
[----:B------:R-:W-:Y:S01]  /*8800*/  UMOV UR29, UR28 ;  /* 0x0000001c001d7c82 */ /* 0x000fe20008000000 */
[----:B------:R-:W-:Y:S02]  /*8810*/  UIADD3 UR18, -UR12, URZ, URZ ;  /* 0x0000003f0c127290 */ /* 0x000fe4000fffe13f */
[----:B------:R-:W-:Y:S02]  /*8820*/  @UP1 USHF.R.U32.HI UR29, URZ, UR19, UR21 ;  /* 0x000000133f1d1299 */ /* 0x000fe40008011615 */
[----:B------:R-:W-:Y:S01]  /*8830*/  UIADD3 UR19, -UR53, URZ, URZ ;  /* 0x0000003f35137290 */ /* 0x000fe2000fffe13f */
[----:B------:R-:W-:Y:S01]  /*8840*/  UMOV UR21, UR11 ;  /* 0x0000000b00157c82 */ /* 0x000fe20008000000 */
[----:B------:R-:W-:Y:S02]  /*8850*/  @UP1 USHF.R.U32.HI UR21, URZ, UR17, UR27 ;  /* 0x000000113f151299 */ /* 0x000fe4000801161b */
[----:B------:R-:W-:Y:S01]  /*8860*/  UIMAD UR17, UR22, UR18, UR42 ;  /* 0x00000012161172a4 */ /* 0x000fe2000f8e022a */
[----:B------:R-:W-:Y:S01]  /*8870*/  R2UR UR42, R32 ;  /* 0x00000000202a72ca */ /* 0x000fe200000e0000 */
[----:B------:R-:W-:-:S02]  /*8880*/  UIADD3 UR44, -UR45, URZ, URZ ;  /* 0x0000003f2d2c7290 */ /* 0x000fc4000fffe13f */
[----:B------:R-:W-:Y:S02]  /*8890*/  UIADD3 UR43, -UR13, URZ, URZ ;  /* 0x0000003f0d2b7290 */ /* 0x000fe4000fffe13f */
[----:B------:R-:W-:Y:S02]  /*88a0*/  UIMAD UR12, UR23, UR19, UR12 ;  /* 0x00000013170c72a4 */ /* 0x000fe4000f8e020c */
[----:B------:R-:W-:Y:S02]  /*88b0*/  UIMAD UR44, UR23, UR44, UR13 ;  /* 0x0000002c172c72a4 */ /* 0x000fe4000f8e020d */
[----:B------:R-:W-:Y:S02]  /*88c0*/  UIADD3 UR35, -UR39, URZ, URZ ;  /* 0x0000003f27237290 */ /* 0x000fe4000fffe13f */
[----:B------:R-:W-:Y:S02]  /*88d0*/  UIADD3 UR36, -UR37, URZ, URZ ;  /* 0x0000003f25247290 */ /* 0x000fe4000fffe13f */
[----:B------:R-:W-:-:S02]  /*88e0*/  UIADD3 UR27, -UR28, URZ, URZ ;  /* 0x0000003f1c1b7290 */ /* 0x000fc4000fffe13f */
[----:B------:R-:W-:Y:S02]  /*88f0*/  UIADD3 UR19, -UR11, URZ, URZ ;  /* 0x0000003f0b137290 */ /* 0x000fe4000fffe13f */
[----:B------:R-:W-:Y:S02]  /*8900*/  UIADD3 UR13, -UR29, URZ, URZ ;  /* 0x0000003f1d0d7290 */ /* 0x000fe4000fffe13f */
[----:B------:R-:W-:Y:S02]  /*8910*/  UIMAD UR43, UR22, UR43, UR42 ;  /* 0x0000002b162b72a4 */ /* 0x000fe4000f8e022a */
[----:B------:R-:W-:Y:S02]  /*8920*/  UIMAD UR35, UR22, UR35, UR61 ;  /* 0x00000023162372a4 */ /* 0x000fe4000f8e023d */
[----:B------:R-:W-:Y:S02]  /*8930*/  UIMAD UR36, UR23, UR36, UR39 ;  /* 0x00000024172472a4 */ /* 0x000fe4000f8e0227 */
[----:B------:R-:W-:-:S02]  /*8940*/  UIMAD UR27, UR22, UR27, UR52 ;  /* 0x0000001b161b72a4 */ /* 0x000fc4000f8e0234 */
[----:B------:R-:W-:Y:S02]  /*8950*/  UIMAD UR19, UR22, UR19, UR51 ;  /* 0x00000013161372a4 */ /* 0x000fe4000f8e0233 */
[----:B------:R-:W-:Y:S02]  /*8960*/  UIMAD UR13, UR23, UR13, UR28 ;  /* 0x0000000d170d72a4 */ /* 0x000fe4000f8e021c */
[----:B------:R-:W-:Y:S02]  /*8970*/  UIMAD UR51, UR17, UR6, UR4 ;  /* 0x00000006113372a4 */ /* 0x000fe4000f8e0204 */
[----:B------:R-:W-:Y:S02]  /*8980*/  UIMAD UR52, UR12, UR7, UR5 ;  /* 0x000000070c3472a4 */ /* 0x000fe4000f8e0205 */
[----:B------:R-:W-:Y:S02]  /*8990*/  UIMAD UR43, UR43, UR6, UR4 ;  /* 0x000000062b2b72a4 */ /* 0x000fe4000f8e0204 */
[----:B------:R-:W-:-:S02]  /*89a0*/  UIMAD UR44, UR44, UR7, UR5 ;  /* 0x000000072c2c72a4 */ /* 0x000fc4000f8e0205 */
[----:B------:R-:W-:Y:S02]  /*89b0*/  UIADD3 UR32, UR8, 0x2c00, URZ ;  /* 0x00002c0008207890 */ /* 0x000fe4000fffe03f */
[----:B------:R-:W-:Y:S02]  /*89c0*/  UIMAD UR35, UR35, UR6, UR4 ;  /* 0x00000006232372a4 */ /* 0x000fe4000f8e0204 */
[----:B------:R-:W-:Y:S02]  /*89d0*/  UIMAD UR36, UR36, UR7, UR5 ;  /* 0x00000007242472a4 */ /* 0x000fe4000f8e0205 */
[----:B------:R-:W-:Y:S02]  /*89e0*/  UIADD3 UR24, UR8, 0x3400, URZ ;  /* 0x0000340008187890 */ /* 0x000fe4000fffe03f */
[----:B------:R-:W-:Y:S02]  /*89f0*/  UIMAD UR27, UR27, UR6, UR4 ;  /* 0x000000061b1b72a4 */ /* 0x000fe4000f8e0204 */
[----:B------:R-:W-:Y:S01]  /*8a00*/  UIMAD UR28, UR13, UR7, UR5 ;  /* 0x000000070d1c72a4 */ /* 0x000fe2000f8e0205 */
[----:B------:R-:W-:Y:S01]  /*8a10*/  UMOV UR49, UR9 ;  /* 0x0000000900317c82 */ /* 0x000fe20008000000 */
[----:B------:R-:W-:Y:S01]  /*8a20*/  UMOV UR50, UR34 ;  /* 0x0000002200327c82 */ /* 0x000fe20008000000 */
[----:B------:R-:W-:Y:S01]  /*8a30*/  UIADD3 UR17, -UR21, URZ, URZ ;  /* 0x0000003f15117290 */ /* 0x000fe2000fffe13f */
[----:B------:R0:W-:Y:S01]  /*8a40*/  UTMALDG.4D.IM2COL [UR48], [UR14], UR30 ;  /* 0x000000300e0073b4 */ /* 0x0001e2000805801e */
[----:B------:R-:W-:Y:S01]  /*8a50*/  UMOV UR42, UR34 ;  /* 0x00000022002a7c82 */ /* 0x000fe20008000000 */
[----:B------:R-:W-:Y:S01]  /*8a60*/  UMOV UR33, UR9 ;  /* 0x0000000900217c82 */ /* 0x000fe20008000000 */
[----:B------:R-:W-:Y:S01]  /*8a70*/  UMOV UR25, UR9 ;  /* 0x0000000900197c82 */ /* 0x000fe20008000000 */
[----:B------:R-:W-:Y:S01]  /*8a80*/  UMOV UR26, UR34 ;  /* 0x00000022001a7c82 */ /* 0x000fe20008000000 */
[----:B------:R-:W-:-:S02]  /*8a90*/  UIMAD UR17, UR23, UR17, UR11 ;  /* 0x00000011171172a4 */ /* 0x000fc4000f8e020b */
[----:B------:R-:W-:Y:S01]  /*8aa0*/  UIADD3 UR16, UR8, 0x3c00, URZ ;  /* 0x00003c0008107890 */ /* 0x000fe2000fffe03f */
[----:B------:R1:W-:Y:S01]  /*8ab0*/  UTMALDG.4D.IM2COL [UR40], [UR14], UR30 ;  /* 0x000000280e0073b4 */ /* 0x0003e2000805801e */
[----:B------:R-:W-:Y:S02]  /*8ac0*/  UIMAD UR19, UR19, UR6, UR4 ;  /* 0x00000006131372a4 */ /* 0x000fe4000f8e0204 */
[----:B------:R-:W-:Y:S01]  /*8ad0*/  UIMAD UR20, UR17, UR7, UR5 ;  /* 0x00000007111472a4 */ /* 0x000fe2000f8e0205 */
[----:B------:R-:W-:Y:S02]  /*8ae0*/  UMOV UR18, UR34 ;  /* 0x0000002200127c82 */ /* 0x000fe40008000000 */
[----:B------:R-:W-:Y:S01]  /*8af0*/  UMOV UR17, UR9 ;  /* 0x0000000900117c82 */ /* 0x000fe20008000000 */
[----:B------:R-:W-:Y:S01]  /*8b00*/  UMOV UR12, UR47 ;  /* 0x0000002f000c7c82 */ /* 0x000fe20008000000 */
[----:B------:R2:W-:Y:S01]  /*8b10*/  UTMALDG.4D.IM2COL [UR32], [UR14], UR30 ;  /* 0x000000200e0073b4 */ /* 0x0005e2000805801e */
[----:B------:R-:W-:Y:S01]  /*8b20*/  UMOV UR13, UR46 ;  /* 0x0000002e000d7c82 */ /* 0x000fe20008000000 */
[----:B------:R-:W-:Y:S01]  /*8b30*/  UMOV UR11, UR31 ;  /* 0x0000001f000b7c82 */ /* 0x000fe20008000000 */
[----:B------:R-:W-:Y:S01]  /*8b40*/  UIADD3 UR7, UR8, 0x4c00, URZ ;  /* 0x00004c0008077890 */ /* 0x000fe2000fffe03f */
[----:B------:R3:W-:Y:S01]  /*8b50*/  UTMALDG.4D.IM2COL [UR24], [UR14], UR30 ;  /* 0x000000180e0073b4 */ /* 0x0007e2000805801e */
[----:B0-----:R-:W-:Y:S01]  /*8b60*/  @UP0 ULDC UR48, c[0x0][0x384] ;  /* 0x0000e10000300ab9 */ /* 0x001fe20000000800 */
[----:B------:R-:W-:Y:S01]  /*8b70*/  R2UR UR52, R37 ;  /* 0x00000000253472ca */ /* 0x000fe200000e0000 */
[----:B------:R-:W-:Y:S01]  /*8b80*/  @UP0 ULDC UR51, c[0x0][0x388] ;  /* 0x0000e20000330ab9 */ /* 0x000fe20000000800 */
[----:B------:R-:W-:Y:S01]  /*8b90*/  @UP0 ULDC UR50, c[0x0][0x388] ;  /* 0x0000e20000320ab9 */ /* 0x000fe20000000800 */
[----:B-1----:R-:W-:Y:S01]  /*8ba0*/  @UP0 ULDC UR40, c[0x0][0x384] ;  /* 0x0000e10000280ab9 */ /* 0x002fe20000000800 */
[----:B------:R-:W-:Y:S01]  /*8bb0*/  @UP0 ULDC UR45, c[0x0][0x388] ;  /* 0x0000e200002d0ab9 */ /* 0x000fe20000000800 */
[----:B------:R-:W-:Y:S01]  /*8bc0*/  UIMAD.WIDE.U32 UR40, UR38, UR40, URZ ;  /* 0x00000028262872a5 */ /* 0x000fe2000f8e003f */
[----:B------:R0:W-:Y:S01]  /*8bd0*/  UTMALDG.4D.IM2COL [UR16], [UR14], UR30 ;  /* 0x000000100e0073b4 */ /* 0x0001e2000805801e */
[----:B------:R-:W-:Y:S01]  /*8be0*/  @UP0 ULDC UR44, c[0x0][0x388] ;  /* 0x0000e200002c0ab9 */ /* 0x000fe20000000800 */
[----:B------:R-:W-:Y:S01]  /*8bf0*/  @UP0 ULDC UR43, c[0x0][0x388] ;  /* 0x0000e200002b0ab9 */ /* 0x000fe20000000800 */
[----:B------:R-:W-:Y:S01]  /*8c00*/  @UP0 ULDC UR42, c[0x0][0x388] ;  /* 0x0000e200002a0ab9 */ /* 0x000fe20000000800 */
[----:B--2---:R-:W-:-:S02]  /*8c10*/  @UP0 ULDC UR32, c[0x0][0x384] ;  /* 0x0000e10000200ab9 */ /* 0x004fc40000000800 */
[----:B------:R-:W-:Y:S01]  /*8c20*/  @UP0 UMOV UR49, UR41 ;  /* 0x0000002900310c82 */ /* 0x000fe20008000000 */
[----:B------:R-:W-:Y:S01]  /*8c30*/  UIMAD.WIDE.U32 UR32, UR47, UR32, URZ ;  /* 0x000000202f2072a5 */ /* 0x000fe2000f8e003f */
[----:B------:R-:W-:Y:S01]  /*8c40*/  @UP1 ULDC.64 UR36, c[0x0][0x390] ;  /* 0x0000e40000241ab9 */ /* 0x000fe20000000a00 */
[----:B------:R-:W-:Y:S01]  /*8c50*/  @UP1 ULDC.64 UR40, c[0x0][0x390] ;  /* 0x0000e40000281ab9 */ /* 0x000fe20000000a00 */
[----:B------:R-:W-:Y:S01]  /*8c60*/  @UP0 ULDC UR35, c[0x0][0x384] ;  /* 0x0000e10000230ab9 */ /* 0x000fe20000000800 */
[----:B---3--:R-:W-:-:S03]  /*8c70*/  @UP0 ULDC UR26, c[0x0][0x384] ;  /* 0x0000e100001a0ab9 */ /* 0x008fc60000000800 */
[----:B------:R-:W-:Y:S01]  /*8c80*/  @UP0 UMOV UR32, UR33 ;  /* 0x0000002100200c82 */ /* 0x000fe20008000000 */
[----:B------:R-:W-:Y:S02]  /*8c90*/  UIMAD.WIDE.U32 UR26, UR46, UR26, URZ ;  /* 0x0000001a2e1a72a5 */ /* 0x000fe4000f8e003f */
[----:B------:R-:W-:Y:S01]  /*8ca0*/  @UP0 USHF.R.U32.HI UR12, URZ, UR45, UR32 ;  /* 0x0000002d3f0c0299 */ /* 0x000fe20008011620 */
[----:B------:R-:W-:Y:S01]  /*8cb0*/  @UP0 ULDC UR24, c[0x0][0x384] ;  /* 0x0000e10000180ab9 */ /* 0x000fe20000000800 */
[----:B------:R-:W-:Y:S01]  /*8cc0*/  UMOV UR25, UR54 ;  /* 0x0000003600197c82 */ /* 0x000fe20008000000 */
[----:B------:R-:W-:Y:S02]  /*8cd0*/  @UP1 ULDC.64 UR46, c[0x0][0x390] ;  /* 0x0000e400002e1ab9 */ /* 0x000fe40000000a00 */
[----:B------:R-:W-:Y:S01]  /*8ce0*/  @UP0 UMOV UR33, UR27 ;  /* 0x0000001b00210c82 */ /* 0x000fe20008000000 */
[----:B------:R-:W-:Y:S01]  /*8cf0*/  UIMAD.WIDE.U32 UR26, UR55, UR48, URZ ;  /* 0x00000030371a72a5 */ /* 0x000fe2000f8e003f */
[----:B0-----:R-:W-:Y:S01]  /*8d00*/  UMOV UR20, UR38 ;  /* 0x0000002600147c82 */ /* 0x001fe20008000000 */
[----:B------:R-:W-:Y:S01]  /*8d10*/  @UP1 ULDC.64 UR38, c[0x0][0x390] ;  /* 0x0000e40000261ab9 */ /* 0x000fe20000000a00 */
[----:B------:R-:W-:-:S02]  /*8d20*/  @UP0 USHF.R.U32.HI UR13, URZ, UR44, UR33 ;  /* 0x0000002c3f0d0299 */ /* 0x000fc40008011621 */
[----:B------:R-:W-:Y:S01]  /*8d30*/  UIMAD.WIDE.U32 UR44, UR12, UR38, URZ ;  /* 0x000000260c2c72a5 */ /* 0x000fe2000f8e003f */
[----:B------:R-:W-:Y:S01]  /*8d40*/  UMOV UR17, UR55 ;  /* 0x0000003700117c82 */ /* 0x000fe20008000000 */
[----:B------:R-:W-:Y:S01]  /*8d50*/  @UP0 UMOV UR48, UR27 ;  /* 0x0000001b00300c82 */ /* 0x000fe20008000000 */
[----:B------:R-:W-:Y:S01]  /*8d60*/  UMOV UR55, UR12 ;  /* 0x0000000c00377c82 */ /* 0x000fe20008000000 */
[----:B------:R-:W-:Y:S02]  /*8d70*/  @UP0 USHF.R.U32.HI UR20, URZ, UR43, UR49 ;  /* 0x0000002b3f140299 */ /* 0x000fe40008011631 */
[----:B------:R-:W-:Y:S02]  /*8d80*/  @UP0 USHF.R.U32.HI UR17, URZ, UR42, UR48 ;  /* 0x0000002a3f110299 */ /* 0x000fe40008011630 */
[----:B------:R-:W-:Y:S02]  /*8d90*/  @UP1 USHF.R.U32.HI UR55, URZ, UR39, UR45 ;  /* 0x000000273f371299 */ /* 0x000fe4000801162d */
[----:B------:R-:W-:-:S02]  /*8da0*/  UIMAD.WIDE.U32 UR42, UR13, UR36, URZ ;  /* 0x000000240d2a72a5 */ /* 0x000fc4000f8e003f */
[----:B------:R-:W-:Y:S01]  /*8db0*/  UIMAD.WIDE.U32 UR44, UR54, UR24, URZ ;  /* 0x00000018362c72a5 */ /* 0x000fe2000f8e003f */
[----:B------:R-:W-:Y:S01]  /*8dc0*/  @UP0 ULDC UR21, c[0x0][0x388] ;  /* 0x0000e20000150ab9 */ /* 0x000fe20000000800 */
[----:B------:R-:W-:Y:S01]  /*8dd0*/  UMOV UR5, UR13 ;  /* 0x0000000d00057c82 */ /* 0x000fe20008000000 */
[----:B------:R-:W-:Y:S02]  /*8de0*/  @UP1 USHF.R.U32.HI UR5, URZ, UR37, UR43 ;  /* 0x000000253f051299 */ /* 0x000fe4000801162b */
[----:B------:R-:W-:Y:S02]  /*8df0*/  @UP0 USHF.R.U32.HI UR25, URZ, UR21, UR45 ;  /* 0x000000153f190299 */ /* 0x000fe4000801162d */
[----:B------:R-:W-:Y:S02]  /*8e00*/  UIMAD.WIDE.U32 UR36, UR20, UR46, URZ ;  /* 0x0000002e142472a5 */ /* 0x000fe4000f8e003f */
[----:B------:R-:W-:Y:S01]  /*8e10*/  UIMAD.WIDE.U32 UR44, UR17, UR40, URZ ;  /* 0x00000028112c72a5 */ /* 0x000fe2000f8e003f */
[----:B------:R-:W-:Y:S01]  /*8e20*/  @UP0 ULDC UR16, c[0x0][0x384] ;  /* 0x0000e10000100ab9 */ /* 0x000fe20000000800 */
[----:B------:R-:W-:Y:S01]  /*8e30*/  @UP1 ULDC.64 UR32, c[0x0][0x390] ;  /* 0x0000e40000201ab9 */ /* 0x000fe20000000a00 */
[----:B------:R-:W-:Y:S01]  /*8e40*/  UMOV UR61, UR20 ;  /* 0x00000014003d7c82 */ /* 0x000fe20008000000 */
[----:B------:R-:W-:Y:S01]  /*8e50*/  UMOV UR53, UR17 ;  /* 0x0000001100357c82 */ /* 0x000fe20008000000 */
[----:B------:R-:W-:-:S02]  /*8e60*/  @UP1 USHF.R.U32.HI UR61, URZ, UR47, UR37 ;  /* 0x0000002f3f3d1299 */ /* 0x000fc40008011625 */
[----:B------:R-:W-:Y:S01]  /*8e70*/  R2UR UR44, R36 ;  /* 0x00000000242c72ca */ /* 0x000fe200000e0000 */
[----:B------:R-:W-:Y:S02]  /*8e80*/  @UP1 USHF.R.U32.HI UR53, URZ, UR41, UR45 ;  /* 0x000000293f351299 */ /* 0x000fe4000801162d */
[----:B------:R-:W-:Y:S02]  /*8e90*/  UIMAD.WIDE.U32 UR36, UR25, UR32, URZ ;  /* 0x00000020192472a5 */ /* 0x000fe4000f8e003f */
[----:B------:R-:W-:Y:S01]  /*8ea0*/  UIMAD.WIDE.U32 UR40, UR57, UR16, URZ ;  /* 0x00000010392872a5 */ /* 0x000fe2000f8e003f */
[----:B------:R-:W-:Y:S01]  /*8eb0*/  UMOV UR45, UR25 ;  /* 0x00000019002d7c82 */ /* 0x000fe20008000000 */
[----:B------:R-:W-:Y:S02]  /*8ec0*/  @UP1 USHF.R.U32.HI UR45, URZ, UR33, UR37 ;  /* 0x000000213f2d1299 */ /* 0x000fe40008011625 */
[----:B------:R-:W-:Y:S01]  /*8ed0*/  UIMAD.WIDE.U32 UR36, UR31, UR35, URZ ;  /* 0x000000231f2472a5 */ /* 0x000fe2000f8e003f */
[----:B------:R-:W-:-:S02]  /*8ee0*/  @UP0 ULDC UR29, c[0x0][0x388] ;  /* 0x0000e200001d0ab9 */ /* 0x000fc40000000800 */
[----:B------:R-:W-:Y:S01]  /*8ef0*/  @UP0 UMOV UR40, UR41 ;  /* 0x0000002900280c82 */ /* 0x000fe20008000000 */
[----:B------:R-:W-:Y:S01]  /*8f00*/  UMOV UR18, UR57 ;  /* 0x0000003900127c82 */ /* 0x000fe20008000000 */
[----:B------:R-:W-:Y:S01]  /*8f10*/  @UP0 USHF.R.U32.HI UR18, URZ, UR29, UR40 ;  /* 0x0000001d3f120299 */ /* 0x000fe20008011628 */
[----:B------:R-:W-:Y:S01]  /*8f20*/  @UP1 ULDC.64 UR26, c[0x0][0x390] ;  /* 0x0000e400001a1ab9 */ /* 0x000fe20000000a00 */
[----:B------:R-:W-:Y:S02]  /*8f30*/  @UP0 UMOV UR36, UR37 ;  /* 0x0000002500240c82 */ /* 0x000fe40008000000 */
[----:B------:R-:W-:Y:S02]  /*8f40*/  UIMAD.WIDE.U32 UR46, UR18, UR26, URZ ;  /* 0x0000001a122e72a5 */ /* 0x000fe4000f8e003f */
[----:B------:R-:W-:Y:S01]  /*8f50*/  @UP0 USHF.R.U32.HI UR11, URZ, UR51, UR36 ;  /* 0x000000333f0b0299 */ /* 0x000fe20008011624 */
[----:B------:R-:W-:Y:S01]  /*8f60*/  @UP1 ULDC.64 UR42, c[0x0][0x390] ;  /* 0x0000e400002a1ab9 */ /* 0x000fe20000000a00 */
[----:B------:R-:W-:Y:S01]  /*8f70*/  UMOV UR37, UR18 ;  /* 0x0000001200257c82 */ /* 0x000fe20008000000 */
[----:B------:R-:W-:Y:S01]  /*8f80*/  @UP1 USHF.R.U32.HI UR37, URZ, UR27, UR47 ;  /* 0x0000001b3f251299 */ /* 0x000fe2000801162f */
[----:B------:R-:W-:Y:S01]  /*8f90*/  @UP0 ULDC UR19, c[0x0][0x384] ;  /* 0x0000e10000130ab9 */ /* 0x000fe20000000800 */
[----:B------:R-:W-:-:S02]  /*8fa0*/  UIMAD.WIDE.U32 UR26, UR11, UR42, URZ ;  /* 0x0000002a0b1a72a5 */ /* 0x000fc4000f8e003f */
[----:B------:R-:W-:Y:S02]  /*8fb0*/  UIADD3 UR31, -UR12, URZ, URZ ;  /* 0x0000003f0c1f7290 */ /* 0x000fe4000fffe13f */
[----:B------:R-:W-:Y:S02]  /*8fc0*/  UIADD3 UR26, -UR13, URZ, URZ ;  /* 0x0000003f0d1a7290 */ /* 0x000fe4000fffe13f */
[----:B------:R-:W-:Y:S02]  /*8fd0*/  UIMAD.WIDE.U32 UR32, UR58, UR19, URZ ;  /* 0x000000133a2072a5 */ /* 0x000fe4000f8e003f */
[----:B------:R-:W-:Y:S01]  /*8fe0*/  UMOV UR28, UR58 ;  /* 0x0000003a001c7c82 */ /* 0x000fe20008000000 */
[----:B------:R-:W-:Y:S01]  /*8ff0*/  UIMAD UR31, UR22, UR31, UR44 ;  /* 0x0000001f161f72a4 */ /* 0x000fe2000f8e022c */
[----:B------:R-:W-:Y:S01]  /*9000*/  R2UR UR44, R38 ;  /* 0x00000000262c72ca */ /* 0x000fe200000e0000 */
[----:B------:R-:W-:Y:S01]  /*9010*/  UIMAD UR26, UR22, UR26, UR52 ;  /* 0x0000001a161a72a4 */ /* 0x000fe2000f8e0234 */
[----:B------:R-:W-:Y:S01]  /*9020*/  R2UR UR52, R39 ;  /* 0x00000000273472ca */ /* 0x000fe200000e0000 */
[----:B------:R-:W-:Y:S01]  /*9030*/  @UP0 USHF.R.U32.HI UR28, URZ, UR50, UR33 ;  /* 0x000000323f1c0299 */ /* 0x000fe20008011621 */
[----:B------:R-:W-:Y:S01]  /*9040*/  @UP1 ULDC.64 UR38, c[0x0][0x390] ;  /* 0x0000e40000261ab9 */ /* 0x000fe20000000a00 */
[----:B------:R-:W-:-:S02]  /*9050*/  UIADD3 UR48, UR8, 0x5c00, URZ ;  /* 0x00005c0008307890 */ /* 0x000fc4000fffe03f */
[----:B------:R-:W-:-:S03]  /*9060*/  UIMAD.WIDE.U32 UR50, UR28, UR38, URZ ;  /* 0x000000261c3272a5 */ /* 0x000fc6000f8e003f */
[----:B------:R-:W-:Y:S01]  /*9070*/  UMOV UR29, UR28 ;  /* 0x0000001c001d7c82 */ /* 0x000fe20008000000 */
[----:B------:R-:W-:Y:S02]  /*9080*/  UIADD3 UR40, UR8, 0x6400, URZ ;  /* 0x0000640008287890 */ /* 0x000fe4000fffe03f */
[----:B------:R-:W-:Y:S02]  /*9090*/  UIADD3 UR32, UR8, 0x6c00, URZ ;  /* 0x00006c0008207890 */ /* 0x000fe4000fffe03f */
[----:B------:R-:W-:Y:S02]  /*90a0*/  UIADD3 UR24, UR8, 0x7400, URZ ;  /* 0x0000740008187890 */ /* 0x000fe4000fffe03f */
[----:B------:R-:W-:Y:S02]  /*90b0*/  UIADD3 UR16, UR8, 0x7c00, URZ ;  /* 0x00007c0008107890 */ /* 0x000fe4000fffe03f */
[----:B------:R-:W-:Y:S01]  /*90c0*/  @UP1 USHF.R.U32.HI UR29, URZ, UR39, UR51 ;  /* 0x000000273f1d1299 */ /* 0x000fe20008011633 */
[----:B------:R-:W-:Y:S01]  /*90d0*/  MOV R22, UR32 ;  /* 0x0000002000167c02 */ /* 0x000fe20008000f00 */
[----:B------:R-:W-:-:S02]  /*90e0*/  UIADD3 UR8, -UR20, URZ, URZ ;  /* 0x0000003f14087290 */ /* 0x000fc4000fffe13f */
[----:B------:R-:W-:Y:S01]  /*90f0*/  UIADD3 UR51, -UR17, URZ, URZ ;  /* 0x0000003f11337290 */ /* 0x000fe2000fffe13f */
[----:B------:R-:W-:Y:S01]  /*9100*/  MOV R26, UR16 ;  /* 0x00000010001a7c02 */ /* 0x000fe20008000f00 */
[----:B------:R-:W-:Y:S01]  /*9110*/  UIMAD UR8, UR22, UR8, UR44 ;  /* 0x00000008160872a4 */ /* 0x000fe2000f8e022c */
[----:B------:R-:W-:Y:S01]  /*9120*/  R2UR UR44, R40 ;  /* 0x00000000282c72ca */ /* 0x000fe200000e0000 */
[----:B------:R-:W-:Y:S01]  /*9130*/  UIMAD UR51, UR22, UR51, UR52 ;  /* 0x00000033163372a4 */ /* 0x000fe2000f8e0234 */
[----:B------:R-:W-:Y:S01]  /*9140*/  R2UR UR52, R41 ;  /* 0x00000000293472ca */ /* 0x000fe200000e0000 */
[----:B------:R-:W-:Y:S01]  /*9150*/  UMOV UR21, UR11 ;  /* 0x0000000b00157c82 */ /* 0x000fe20008000000 */
[----:B------:R-:W-:Y:S02]  /*9160*/  @UP1 USHF.R.U32.HI UR21, URZ, UR43, UR27 ;  /* 0x0000002b3f151299 */ /* 0x000fe4000801161b */
[----:B------:R-:W-:Y:S02]  /*9170*/  UIADD3 UR43, -UR25, URZ, URZ ;  /* 0x0000003f192b7290 */ /* 0x000fe4000fffe13f */
[----:B------:R-:W-:-:S02]  /*9180*/  UIADD3 UR35, -UR18, URZ, URZ ;  /* 0x0000003f12237290 */ /* 0x000fc4000fffe13f */
[----:B------:R-:W-:Y:S01]  /*9190*/  UIADD3 UR27, -UR28, URZ, URZ ;  /* 0x0000003f1c1b7290 */ /* 0x000fe2000fffe13f */
[----:B------:R-:W-:Y:S01]  /*91a0*/  MOV R24, UR21 ;  /* 0x0000001500187c02 */ /* 0x000fe20008000f00 */
        /* <DEDUP_REMOVED lines=11> */
[----:B------:R-:W-:Y:S02]  /*9260*/  UIMAD UR27, UR27, UR6, UR4 ;  /* 0x000000061b1b72a4 */ /* 0x000fe4000f8e0204 */
[----:B------:R-:W-:Y:S02]  /*9270*/  UIMAD UR19, UR19, UR6, UR4 ;  /* 0x00000006131372a4 */ /* 0x000fe4000f8e0204 */
[----:B------:R-:W-:Y:S01]  /*9280*/  UIADD3 UR8, -UR21, URZ, URZ ;  /* 0x0000003f15087290 */ /* 0x000fe2000fffe13f */
[----:B------:R-:W-:Y:S01]  /*9290*/  MOV R17, UR35 ;  /* 0x0000002300117c02 */ /* 0x000fe20008000f00 */
[----:B------:R-:W-:Y:S01]  /*92a0*/  UIADD3 UR4, -UR5, URZ, URZ ;  /* 0x0000003f05047290 */ /* 0x000fe2000fffe13f */
[----:B------:R-:W-:Y:S01]  /*92b0*/  UMOV UR16, UR7 ;  /* 0x0000000700107c82 */ /* 0x000fe20008000000 */
[----:B------:R-:W-:Y:S01]  /*92c0*/  UMOV UR21, UR5 ;  /* 0x0000000500157c82 */ /* 0x000fe20008000000 */
[----:B------:R-:W-:Y:S01]  /*92d0*/  R2UR UR7, R13 ;  /* 0x000000000d0772ca */ /* 0x000fe200000e0000 */
[----:B------:R-:W-:Y:S01]  /*92e0*/  UIADD3 UR36, -UR37, URZ, URZ ;  /* 0x0000003f25247290 */ /* 0x000fe2000fffe13f */
[----:B------:R-:W-:Y:S01]  /*92f0*/  R2UR UR5, R14 ;  /* 0x000000000e0572ca */ /* 0x000fe200000e0000 */
[----:B------:R-:W-:Y:S01]  /*9300*/  UIADD3 UR6, -UR55, URZ, URZ ;  /* 0x0000003f37067290 */ /* 0x000fe2000fffe13f */
[----:B------:R-:W-:Y:S01]  /*9310*/  MOV R14, UR37 ;  /* 0x00000025000e7c02 */ /* 0x000fe20008000f00 */
[----:B------:R-:W-:Y:S01]  /*9320*/  UIMAD UR36, UR23, UR36, UR18 ;  /* 0x00000024172472a4 */ /* 0x000fe2000f8e0212 */
[----:B------:R-:W-:Y:S01]  /*9330*/  IMAD R13, R9, 0x1000, R4 ;  /* 0x00001000090d7824 */ /* 0x000fe200078e0204 */
[----:B------:R-:W-:Y:S01]  /*9340*/  UIMAD UR6, UR23, UR6, UR12 ;  /* 0x00000006170672a4 */ /* 0x000fe2000f8e020c */
[----:B------:R-:W-:Y:S01]  /*9350*/  MOV R25, UR19 ;  /* 0x0000001300197c02 */ /* 0x000fe20008000f00 */
[----:B------:R-:W-:Y:S01]  /*9360*/  UIADD3 UR60, -UR61, URZ, URZ ;  /* 0x0000003f3d3c7290 */ /* 0x000fe2000fffe13f */
[----:B------:R-:W-:Y:S01]  /*9370*/  IMAD R13, R13, 0x4, R20 ;  /* 0x000000040d0d7824 */ /* 0x000fe200078e0214 */
[----:B------:R-:W-:Y:S01]  /*9380*/  MOV R16, UR36 ;  /* 0x0000002400107c02 */ /* 0x000fe20008000f00 */
[----:B------:R-:W-:Y:S01]  /*9390*/  UIADD3 UR52, -UR53, URZ, URZ ;  /* 0x0000003f35347290 */ /* 0x000fe2000fffe13f */
[----:B------:R-:W-:Y:S01]  /*93a0*/  VIADD R9, R9, 0x1 ;  /* 0x0000000109097836 */ /* 0x000fe20000000000 */
[----:B------:R-:W-:-:S02]  /*93b0*/  UIADD3 UR44, -UR45, URZ, URZ ;  /* 0x0000003f2d2c7290 */ /* 0x000fc4000fffe13f */
[----:B------:R-:W-:Y:S01]  /*93c0*/  UIMAD UR36, UR6, UR7, UR5 ;  /* 0x00000007062472a4 */ /* 0x000fe2000f8e0205 */
[----:B------:R-:W-:Y:S01]  /*93d0*/  R2UR UR6, R13 ;  /* 0x000000000d0672ca */ /* 0x000fe200000e0000 */
[----:B------:R-:W-:Y:S01]  /*93e0*/  UMOV UR54, UR34 ;  /* 0x0000002200367c82 */ /* 0x000fe20008000000 */
[----:B------:R-:W-:Y:S01]  /*93f0*/  UMOV UR58, UR34 ;  /* 0x00000022003a7c82 */ /* 0x000fe20008000000 */
[----:B------:R-:W-:Y:S01]  /*9400*/  UMOV UR50, UR34 ;  /* 0x0000002200327c82 */ /* 0x000fe20008000000 */
[----:B------:R-:W-:Y:S01]  /*9410*/  UMOV UR42, UR34 ;  /* 0x00000022002a7c82 */ /* 0x000fe20008000000 */
[----:B------:R-:W-:Y:S01]  /*9420*/  UIMAD UR4, UR23, UR4, UR13 ;  /* 0x00000004170472a4 */ /* 0x000fe2000f8e020d */
[----:B------:R-:W-:Y:S01]  /*9430*/  VIADD R13, R11, 0x1 ;  /* 0x000000010b0d7836 */ /* 0x000fe20000000000 */
[----:B------:R-:W-:Y:S01]  /*9440*/  UIMAD UR60, UR23, UR60, UR20 ;  /* 0x0000003c173c72a4 */ /* 0x000fe2000f8e0214 */
[----:B------:R-:W-:Y:S01]  /*9450*/  @P2 IMAD.MOV R13, RZ, RZ, R11 ;  /* 0x000000ffff0d2224 */ /* 0x000fe200078e020b */
[----:B------:R-:W-:Y:S01]  /*9460*/  UIMAD UR52, UR23, UR52, UR17 ;  /* 0x00000034173472a4 */ /* 0x000fe2000f8e0211 */
[----:B------:R-:W-:Y:S01]  /*9470*/  ISETP.NE.AND P4, PT, R9, 0x4, PT ;  /* 0x000000040900780c */ /* 0x000fe20003f85270 */
[----:B------:R-:W-:Y:S01]  /*9480*/  UIMAD UR44, UR23, UR44, UR25 ;  /* 0x0000002c172c72a4 */ /* 0x000fe2000f8e0219 */
[----:B------:R-:W-:Y:S01]  /*9490*/  R2UR UR23, R23 ;  /* 0x00000000171772ca */ /* 0x000fe200000e0000 */
[----:B------:R-:W-:Y:S01]  /*94a0*/  UMOV UR18, UR34 ;  /* 0x0000002200127c82 */ /* 0x000fe20008000000 */
[----:B------:R-:W-:Y:S01]  /*94b0*/  UMOV UR33, UR9 ;  /* 0x0000000900217c82 */ /* 0x000fe20008000000 */
[----:B------:R-:W-:Y:S01]  /*94c0*/  UMOV UR32, UR10 ;  /* 0x0000000a00207c82 */ /* 0x000fe20008000000 */
[----:B------:R-:W-:Y:S01]  /*94d0*/  UMOV UR34, UR54 ;  /* 0x0000003600227c82 */ /* 0x000fe20008000000 */
[----:B------:R-:W-:Y:S01]  /*94e0*/  UMOV UR35, UR31 ;  /* 0x0000001f00237c82 */ /* 0x000fe20008000000 */
[----:B------:R-:W-:Y:S01]  /*94f0*/  UMOV UR37, UR55 ;  /* 0x0000003700257c82 */ /* 0x000fe20008000000 */
[----:B------:R-:W-:Y:S01]  /*9500*/  UIMAD UR20, UR4, UR7, UR5 ;  /* 0x00000007041472a4 */ /* 0x000fe2000f8e0205 */
[----:B------:R0:W-:Y:S01]  /*9510*/  UTMALDG.4D.IM2COL [UR32], [UR14], UR30 ;  /* 0x000000200e0073b4 */ /* 0x0001e2000805801e */
[----:B------:R-:W-:Y:S01]  /*9520*/  MOV R21, UR33 ;  /* 0x0000002100157c02 */ /* 0x000fe20008000f00 */
[----:B------:R-:W-:Y:S01]  /*9530*/  UIADD3 UR12, -UR29, URZ, URZ ;  /* 0x0000003f1d0c7290 */ /* 0x000fe2000fffe13f */
[----:B------:R-:W-:Y:S01]  /*9540*/  R2UR UR10, R15 ;  /* 0x000000000f0a72ca */ /* 0x000fe200000e0000 */
[----:B------:R-:W-:Y:S01]  /*9550*/  UIMAD UR60, UR60, UR7, UR5 ;  /* 0x000000073c3c72a4 */ /* 0x000fe2000f8e0205 */
[----:B------:R-:W-:Y:S01]  /*9560*/  SEL R9, R9, RZ, P4 ;  /* 0x000000ff09097207 */ /* 0x000fe20002000000 */
[----:B------:R-:W-:Y:S01]  /*9570*/  UMOV UR19, UR26 ;  /* 0x0000001a00137c82 */ /* 0x000fe20008000000 */
[----:B------:R-:W-:Y:S01]  /*9580*/  UMOV UR17, UR9 ;  /* 0x0000000900117c82 */ /* 0x000fe20008000000 */
[----:B------:R-:W-:Y:S01]  /*9590*/  UIMAD UR52, UR52, UR7, UR5 ;  /* 0x00000007343472a4 */ /* 0x000fe2000f8e0205 */
[----:B------:R1:W-:Y:S01]  /*95a0*/  UTMALDG.4D.IM2COL [UR16], [UR14], UR30 ;  /* 0x000000100e0073b4 */ /* 0x0003e2000805801e */
[----:B------:R-:W-:-:S02]  /*95b0*/  UIMAD UR44, UR44, UR7, UR5 ;  /* 0x000000072c2c72a4 */ /* 0x000fc4000f8e0205 */
[----:B------:R-:W-:Y:S02]  /*95c0*/  UIMAD UR12, UR23, UR12, UR28 ;  /* 0x0000000c170c72a4 */ /* 0x000fe4000f8e021c */
[----:B------:R-:W-:Y:S01]  /*95d0*/  UIMAD UR8, UR23, UR8, UR11 ;  /* 0x00000008170872a4 */ /* 0x000fe2000f8e020b */
[----:B------:R-:W-:Y:S01]  /*95e0*/  R2UR UR11, R46 ;  /* 0x000000002e0b72ca */ /* 0x000fe200000e0000 */
[----:B------:R-:W-:Y:S01]  /*95f0*/  UMOV UR57, UR9 ;  /* 0x0000000900397c82 */ /* 0x000fe20008000000 */
[----:B------:R-:W-:Y:S01]  /*9600*/  UIMAD UR28, UR12, UR7, UR5 ;  /* 0x000000070c1c72a4 */ /* 0x000fe2000f8e0205 */
[----:B------:R2:W-:Y:S01]  /*9610*/  UTMALDG.4D.IM2COL [UR56], [UR14], UR30 ;  /* 0x000000380e0073b4 */ /* 0x0005e2000805801e */
[----:B------:R-:W-:Y:S01]  /*9620*/  UMOV UR49, UR9 ;  /* 0x0000000900317c82 */ /* 0x000fe20008000000 */
[----:B------:R-:W-:Y:S01]  /*9630*/  ULDC.64 UR54, c[0x0][0x198] ;  /* 0x0000660000367ab9 */ /* 0x000fe20000000a00 */
[----:B------:R-:W-:Y:S01]  /*9640*/  UMOV UR41, UR9 ;  /* 0x0000000900297c82 */ /* 0x000fe20008000000 */
[----:B------:R-:W-:Y:S01]  /*9650*/  UIADD3 UR4, UP0, UR54, 0x1f0, URZ ;  /* 0x000001f036047890 */ /* 0x000fe2000ff1e03f */
[----:B0-----:R-:W-:Y:S01]  /*9660*/  R2UR UR36, R16 ;  /* 0x00000000102472ca */ /* 0x001fe200000e0000 */
[----:B------:R-:W-:Y:S01]  /*9670*/  UMOV UR25, UR9 ;  /* 0x0000000900197c82 */ /* 0x000fe20008000000 */
[----:B------:R-:W-:Y:S01]  /*9680*/  R2UR UR34, R19 ;  /* 0x00000000132272ca */ /* 0x000fe200000e0000 */
[----:B------:R0:W-:Y:S01]  /*9690*/  UTMALDG.4D.IM2COL [UR48], [UR14], UR30 ;  /* 0x000000300e0073b4 */ /* 0x0001e2000805801e */
[----:B------:R-:W-:-:S02]  /*96a0*/  R2UR UR37, R14 ;  /* 0x000000000e2572ca */ /* 0x000fc400000e0000 */
[----:B------:R-:W-:Y:S01]  /*96b0*/  R2UR UR35, R17 ;  /* 0x00000000112372ca */ /* 0x000fe200000e0000 */
[----:B------:R-:W3:Y:S01]  /*96c0*/  LDC R14, c[0x0][0x3c8] ;  /* 0x0000f200ff0e7b82 */ /* 0x000ee20000000800 */
[----:B------:R-:W-:Y:S01]  /*96d0*/  R2UR UR33, R21 ;  /* 0x00000000152172ca */ /* 0x000fe200000e0000 */
[----:B-1----:R-:W-:Y:S01]  /*96e0*/  UIMAD UR20, UR8, UR7, UR5 ;  /* 0x00000007081472a4 */ /* 0x002fe2000f8e0205 */
[----:B------:R-:W-:Y:S01]  /*96f0*/  R2UR UR32, R22 ;  /* 0x00000000162072ca */ /* 0x000fe200000e0000 */
[----:B------:R1:W-:Y:S01]  /*9700*/  UTMALDG.4D.IM2COL [UR40], [UR14], UR30 ;  /* 0x000000280e0073b4 */ /* 0x0003e2000805801e */
[----:B------:R-:W-:Y:S01]  /*9710*/  R2UR UR21, R24 ;  /* 0x00000000181572ca */ /* 0x000fe200000e0000 */
[----:B------:R-:W-:Y:S01]  /*9720*/  UIMAD UR36, UR36, UR7, UR5 ;  /* 0x00000007242472a4 */ /* 0x000fe2000f8e0205 */
[----:B------:R-:W-:Y:S01]  /*9730*/  R2UR UR19, R25 ;  /* 0x00000000191372ca */ /* 0x000fe200000e0000 */
[----:B------:R-:W-:Y:S01]  /*9740*/  UMOV UR26, UR34 ;  /* 0x00000022001a7c82 */ /* 0x000fe20008000000 */
[----:B------:R-:W-:Y:S01]  /*9750*/  R2UR UR16, R26 ;  /* 0x000000001a1072ca */ /* 0x000fe200000e0000 */
[----:B------:R-:W-:Y:S01]  /*9760*/  UMOV UR18, UR34 ;  /* 0x0000002200127c82 */ /* 0x000fe20008000000 */
[----:B--2---:R-:W-:Y:S01]  /*9770*/  R2UR UR60, R11 ;  /* 0x000000000b3c72ca */ /* 0x004fe200000e0000 */
[----:B------:R-:W-:Y:S01]  /*9780*/  UIADD3.X UR5, URZ, UR55, URZ, UP0, !UPT ;  /* 0x000000373f057290 */ /* 0x000fe200087fe43f */
[----:B------:R-:W-:Y:S01]  /*9790*/  R2UR UR61, R10 ;  /* 0x000000000a3d72ca */ /* 0x000fe200000e0000 */
[----:B------:R-:W-:Y:S01]  /*97a0*/  UIADD3 UR56, UR6, 0x20000, URZ ;  /* 0x0002000006387890 */ /* 0x000fe2000fffe03f */
[----:B------:R-:W-:Y:S01]  /*97b0*/  R2UR UR59, R2 ;  /* 0x00000000023b72ca */ /* 0x000fe200000e0000 */
[----:B------:R2:W-:Y:S01]  /*97c0*/  UTMALDG.4D.IM2COL [UR32], [UR14], UR30 ;  /* 0x000000200e0073b4 */ /* 0x0005e2000805801e */
[----:B------:R-:W-:Y:S01]  /*97d0*/  UMOV UR7, 0x30000 ;  /* 0x0003000000077882 */ /* 0x000fe20000000000 */
[----:B------:R-:W-:Y:S01]  /*97e0*/  UMOV UR58, UR10 ;  /* 0x0000000a003a7c82 */ /* 0x000fe20008000000 */
[----:B------:R-:W-:Y:S01]  /*97f0*/  UIADD3 UR8, UR6, 0x21800, URZ ;  /* 0x0002180006087890 */ /* 0x000fe2000fffe03f */
[----:B0-----:R-:W-:Y:S01]  /*9800*/  R2UR UR51, R44 ;  /* 0x000000002c3372ca */ /* 0x001fe200000e0000 */
[----:B------:R-:W-:Y:S01]  /*9810*/  UIADD3 UR48, UR6, 0x20800, URZ ;  /* 0x0002080006307890 */ /* 0x000fe2000fffe03f */
[----:B------:R-:W-:Y:S01]  /*9820*/  MOV R22, UR49 ;  /* 0x0000003100167c02 */ /* 0x000fe20008000f00 */
[----:B------:R-:W-:Y:S01]  /*9830*/  UMOV UR50, UR10 ;  /* 0x0000000a00327c82 */ /* 0x000fe20008000000 */
[----:B------:R0:W-:Y:S01]  /*9840*/  UTMALDG.4D.IM2COL [UR24], [UR14], UR30 ;  /* 0x000000180e0073b4 */ /* 0x0001e2000805801e */
[----:B------:R-:W-:Y:S01]  /*9850*/  UMOV UR52, UR60 ;  /* 0x0000003c00347c82 */ /* 0x000fe20008000000 */
[----:B------:R-:W-:Y:S01]  /*9860*/  UMOV UR53, UR61 ;  /* 0x0000003d00357c82 */ /* 0x000fe20008000000 */
[----:B------:R-:W-:Y:S01]  /*9870*/  UMOV UR12, UR60 ;  /* 0x0000003c000c7c82 */ /* 0x000fe20008000000 */
[----:B-1----:R-:W-:Y:S01]  /*9880*/  R2UR UR43, R45 ;  /* 0x000000002d2b72ca */ /* 0x002fe200000e0000 */
[----:B------:R-:W-:Y:S01]  /*9890*/  UIADD3 UR40, UR6, 0x21000, URZ ;  /* 0x0002100006287890 */ /* 0x000fe2000fffe03f */
[----:B------:R-:W-:Y:S01]  /*98a0*/  MOV R19, UR53 ;  /* 0x0000003500137c02 */ /* 0x000fe20008000f00 */
[----:B------:R-:W-:Y:S01]  /*98b0*/  UMOV UR44, UR60 ;  /* 0x0000003c002c7c82 */ /* 0x000fe20008000000 */
[----:B------:R1:W-:Y:S01]  /*98c0*/  UTMALDG.4D.IM2COL [UR16], [UR14], UR30 ;  /* 0x000000100e0073b4 */ /* 0x0003e2000805801e */
[----:B------:R-:W-:Y:S01]  /*98d0*/  UMOV UR45, UR61 ;  /* 0x0000003d002d7c82 */ /* 0x000fe20008000000 */
[----:B------:R-:W-:Y:S01]  /*98e0*/  UMOV UR42, UR10 ;  /* 0x0000000a002a7c82 */ /* 0x000fe20008000000 */
[----:B------:R-:W-:Y:S01]  /*98f0*/  UMOV UR13, UR61 ;  /* 0x0000003d000d7c82 */ /* 0x000fe20008000000 */
[----:B------:R-:W-:-:S02]  /*9900*/  MOV R20, UR52 ;  /* 0x0000003400147c02 */ /* 0x000fc40008000f00 */
[----:B------:R-:W-:Y:S02]  /*9910*/  MOV R21, UR51 ;  /* 0x0000003300157c02 */ /* 0x000fe40008000f00 */
[----:B------:R-:W-:Y:S01]  /*9920*/  MOV R15, UR45 ;  /* 0x0000002d000f7c02 */ /* 0x000fe20008000f00 */
[----:B--2---:R-:W-:Y:S01]  /*9930*/  UIADD3 UR32, UR6, 0x22400, URZ ;  /* 0x0002240006207890 */ /* 0x004fe2000fffe03f */
[----:B------:R-:W-:Y:S01]  /*9940*/  MOV R17, UR43 ;  /* 0x0000002b00117c02 */ /* 0x000fe20008000f00 */
[----:B------:R-:W-:Y:S01]  /*9950*/  UMOV UR36, UR60 ;  /* 0x0000003c00247c82 */ /* 0x000fe20008000000 */
[----:B------:R-:W-:Y:S01]  /*9960*/  MOV R16, UR44 ;  /* 0x0000002c00107c02 */ /* 0x000fe20008000f00 */
[----:B------:R-:W-:Y:S01]  /*9970*/  UMOV UR37, UR61 ;  /* 0x0000003d00257c82 */ /* 0x000fe20008000000 */
[----:B---3--:R-:W-:Y:S01]  /*9980*/  ISETP.NE.AND P3, PT, R13, R14, PT ;  /* 0x0000000e0d00720c */ /* 0x008fe20003f65270 */
[----:B------:R-:W-:Y:S01]  /*9990*/  UMOV UR33, UR9 ;  /* 0x0000000900217c82 */ /* 0x000fe20008000000 */
[----:B0-----:R-:W-:Y:S01]  /*99a0*/  UIADD3 UR24, UR6, 0x23800, URZ ;  /* 0x0002380006187890 */ /* 0x001fe2000fffe03f */
[----:B------:R-:W-:Y:S01]  /*99b0*/  SEL R11, RZ, 0x1, P4 ;  /* 0x00000001ff0b7807 */ /* 0x000fe20002000000 */
[----:B------:R-:W-:Y:S01]  /*99c0*/  UMOV UR28, UR60 ;  /* 0x0000003c001c7c82 */ /* 0x000fe20008000000 */
[----:B------:R-:W-:Y:S01]  /*99d0*/  UMOV UR29, UR61 ;  /* 0x0000003d001d7c82 */ /* 0x000fe20008000000 */
[----:B------:R-:W-:Y:S01]  /*99e0*/  MOV R27, UR28 ;  /* 0x0000001c001b7c02 */ /* 0x000fe20008000f00 */
[----:B------:R-:W-:Y:S01]  /*99f0*/  UMOV UR26, UR10 ;  /* 0x0000000a001a7c82 */ /* 0x000fe20008000000 */
[----:B------:R-:W-:Y:S01]  /*9a00*/  MOV R26, UR29 ;  /* 0x0000001d001a7c02 */ /* 0x000fe20008000f00 */
[----:B------:R-:W-:Y:S01]  /*9a10*/  VIADD R14, R10, 0x1 ;  /* 0x000000010a0e7836 */ /* 0x000fe20000000000 */
[----:B-1----:R-:W-:Y:S01]  /*9a20*/  R2UR UR16, R48 ;  /* 0x00000000301072ca */ /* 0x002fe200000e0000 */
[----:B------:R-:W-:Y:S01]  /*9a30*/  UMOV UR14, 0x0 ;  /* 0x00000000000e7882 */ /* 0x000fe20000000000 */
[----:B------:R-:W-:Y:S01]  /*9a40*/  R2UR UR18, R47 ;  /* 0x000000002f1272ca */ /* 0x000fe200000e0000 */
[----:B------:R-:W-:Y:S01]  /*9a50*/  UMOV UR15, 0x10000000 ;  /* 0x10000000000f7882 */ /* 0x000fe20000000000 */
[----:B------:R-:W-:Y:S01]  /*9a60*/  R2UR UR17, R49 ;  /* 0x00000000311172ca */ /* 0x000fe200000e0000 */
[----:B------:R0:W-:Y:S01]  /*9a70*/  UTMALDG.4D.MULTICAST [UR56], [UR4], UR7, desc[UR14] ;  /* 0x00000e38040073b4 */ /* 0x0001e20008019807 */
[----:B------:R-:W-:Y:S01]  /*9a80*/  UMOV UR20, UR60 ;  /* 0x0000003c00147c82 */ /* 0x000fe20008000000 */
[----:B------:R-:W-:Y:S01]  /*9a90*/  UMOV UR21, UR61 ;  /* 0x0000003d00157c82 */ /* 0x000fe20008000000 */
[----:B------:R-:W-:Y:S01]  /*9aa0*/  MOV R24, UR20 ;  /* 0x0000001400187c02 */ /* 0x000fe20008000f00 */
[----:B------:R-:W-:Y:S01]  /*9ab0*/  @P3 IMAD.MOV R14, RZ, RZ, R10 ;  /* 0x000000ffff0e3224 */ /* 0x000fe200078e020a */
[----:B------:R-:W-:-:S02]  /*9ac0*/  MOV R23, UR21 ;  /* 0x0000001500177c02 */ /* 0x000fc40008000f00 */
[----:B------:R-:W-:Y:S01]  /*9ad0*/  LOP3.LUT R8, R8, R11, RZ, 0x3c, !PT ;  /* 0x0000000b08087212 */ /* 0x000fe200078e3cff */
[----:B------:R1:W-:Y:S01]  /*9ae0*/  UTMALDG.4D.MULTICAST [UR48], [UR4], UR7, desc[UR14] ;  /* 0x00000e30040073b4 */ /* 0x0003e20008019807 */
[----:B------:R-:W-:Y:S01]  /*9af0*/  UMOV UR27, UR16 ;  /* 0x00000010001b7c82 */ /* 0x000fe20008000000 */
[----:B------:R-:W-:Y:S01]  /*9b00*/  SEL R11, R13, RZ, P3 ;  /* 0x000000ff0d0b7207 */ /* 0x000fe20001800000 */
[----:B------:R-:W-:Y:S01]  /*9b10*/  IMAD.MOV.U32 R10, RZ, RZ, R14 ;  /* 0x000000ffff0a7224 */ /* 0x000fe200078e000e */
[----:B------:R-:W-:Y:S01]  /*9b20*/  MOV R28, UR27 ;  /* 0x0000001b001c7c02 */ /* 0x000fe20008000f00 */
[----:B------:R-:W-:Y:S01]  /*9b30*/  UMOV UR19, UR17 ;  /* 0x0000001100137c82 */ /* 0x000fe20008000000 */
[----:B------:R-:W-:Y:S01]  /*9b40*/  R2UR UR27, R50 ;  /* 0x00000000321b72ca */ /* 0x000fe200000e0000 */
[----:B------:R2:W-:Y:S01]  /*9b50*/  UTMALDG.4D.MULTICAST [UR40], [UR4], UR7, desc[UR14] ;  /* 0x00000e28040073b4 */ /* 0x0005e20008019807 */
[----:B------:R-:W-:Y:S01]  /*9b60*/  MOV R25, UR19 ;  /* 0x0000001300197c02 */ /* 0x000fe20008000f00 */
[----:B------:R-:W-:Y:S01]  /*9b70*/  UMOV UR19, UR17 ;  /* 0x0000001100137c82 */ /* 0x000fe20008000000 */
[----:B------:R-:W-:Y:S01]  /*9b80*/  UMOV UR17, UR9 ;  /* 0x0000000900117c82 */ /* 0x000fe20008000000 */
[----:B------:R3:W-:Y:S08]  /*9b90*/  UTMALDG.4D.MULTICAST [UR8], [UR4], UR7, desc[UR14] ;  /* 0x00000e08040073b4 */ /* 0x0007f00008019807 */
[----:B------:R-:W-:Y:S01]  /*9ba0*/  UMOV UR22, UR27 ;  /* 0x0000001b00167c82 */ /* 0x000fe20008000000 */
[----:B0-----:R-:W-:Y:S01]  /*9bb0*/  UIADD3 UR56, UR6, 0x20400, URZ ;  /* 0x0002040006387890 */ /* 0x001fe2000fffe03f */
[----:B------:R-:W-:Y:S01]  /*9bc0*/  UMOV UR58, UR34 ;  /* 0x00000022003a7c82 */ /* 0x000fe20008000000 */
[----:B-1----:R-:W-:Y:S01]  /*9bd0*/  UIADD3 UR48, UR6, 0x22800, URZ ;  /* 0x0002280006307890 */ /* 0x002fe2000fffe03f */
[----:B------:R-:W-:Y:S01]  /*9be0*/  UMOV UR51, UR16 ;  /* 0x0000001000337c82 */ /* 0x000fe20008000000 */
[----:B------:R-:W-:-:S02]  /*9bf0*/  UIADD3 UR16, UR6, 0x23000, URZ ;  /* 0x0002300006107890 */ /* 0x000fc4000fffe03f */
[----:B--2---:R-:W-:Y:S01]  /*9c00*/  UIADD3 UR40, UR6, 0x22000, URZ ;  /* 0x0002200006287890 */ /* 0x004fe2000fffe03f */
[----:B------:R-:W-:Y:S01]  /*9c10*/  UMOV UR43, UR18 ;  /* 0x00000012002b7c82 */ /* 0x000fe20008000000 */
[----:B------:R-:W-:Y:S01]  /*9c20*/  UMOV UR18, UR10 ;  /* 0x0000000a00127c82 */ /* 0x000fe20008000000 */
[----:B------:R-:W-:Y:S01]  /*9c30*/  UMOV UR35, UR43 ;  /* 0x0000002b00237c82 */ /* 0x000fe20008000000 */
[----:B---3--:R-:W-:-:S05]  /*9c40*/  UMOV UR8, UR10 ;  /* 0x0000000a00087c82 */ /* 0x008fca0008000000 */
[----:B------:R0:W-:Y:S01]  /*9c50*/  UTMALDG.4D.MULTICAST [UR40], [UR4], UR7, desc[UR14] ;  /* 0x00000e28040073b4 */ /* 0x0001e20008019807 */
[----:B------:R-:W-:Y:S01]  /*9c60*/  UMOV UR50, UR8 ;  /* 0x0000000800327c82 */ /* 0x000fe20008000000 */
[----:B------:R-:W-:Y:S01]  /*9c70*/  UIADD3 UR8, UR6, 0x21c00, URZ ;  /* 0x00021c0006087890 */ /* 0x000fe2000fffe03f */
[----:B------:R-:W-:Y:S01]  /*9c80*/  UMOV UR10, UR34 ;  /* 0x00000022000a7c82 */ /* 0x000fe20008000000 */
[----:B------:R1:W-:Y:S01]  /*9c90*/  UTMALDG.4D.MULTICAST [UR48], [UR4], UR7, desc[UR14] ;  /* 0x00000e30040073b4 */ /* 0x0003e20008019807 */
[----:B------:R2:W-:Y:S01]  /*9ca0*/  UTMALDG.4D.MULTICAST [UR16], [UR4], UR7, desc[UR14] ;  /* 0x00000e10040073b4 */ /* 0x0005e20008019807 */
[----:B------:R3:W-:Y:S01]  /*9cb0*/  UTMALDG.4D.MULTICAST [UR24], [UR4], UR7, desc[UR14] ;  /* 0x00000e18040073b4 */ /* 0x0007e20008019807 */
[----:B0-----:R-:W-:Y:S01]  /*9cc0*/  R2UR UR45, R15 ;  /* 0x000000000f2d72ca */ /* 0x001fe200000e0000 */
[----:B------:R-:W-:Y:S01]  /*9cd0*/  UIADD3 UR40, UR6, 0x21400, URZ ;  /* 0x0002140006287890 */ /* 0x000fe2000fffe03f */
[----:B------:R-:W-:Y:S01]  /*9ce0*/  R2UR UR44, R16 ;  /* 0x00000000102c72ca */ /* 0x000fe200000e0000 */
[----:B------:R-:W-:Y:S01]  /*9cf0*/  UMOV UR42, UR34 ;  /* 0x00000022002a7c82 */ /* 0x000fe20008000000 */
[----:B------:R-:W-:Y:S01]  /*9d00*/  R2UR UR43, R17 ;  /* 0x00000000112b72ca */ /* 0x000fe200000e0000 */
[----:B------:R-:W-:Y:S01]  /*9d10*/  UTMALDG.4D.MULTICAST [UR56], [UR4], UR7, desc[UR14] ;  /* 0x00000e38040073b4 */ /* 0x000fe20008019807 */
[----:B-1----:R-:W-:Y:S01]  /*9d20*/  R2UR UR53, R19 ;  /* 0x00000000133572ca */ /* 0x002fe200000e0000 */
[----:B------:R-:W-:Y:S01]  /*9d30*/  UIADD3 UR48, UR6, 0x20c00, URZ ;  /* 0x00020c0006307890 */ /* 0x000fe2000fffe03f */
[----:B------:R-:W-:Y:S01]  /*9d40*/  R2UR UR52, R20 ;  /* 0x00000000143472ca */ /* 0x000fe200000e0000 */
[----:B------:R-:W-:Y:S01]  /*9d50*/  UMOV UR50, UR34 ;  /* 0x0000002200327c82 */ /* 0x000fe20008000000 */
[----:B------:R-:W-:-:S02]  /*9d60*/  R2UR UR51, R21 ;  /* 0x00000000153372ca */ /* 0x000fc400000e0000 */
[----:B------:R-:W-:Y:S02]  /*9d70*/  R2UR UR49, R22 ;  /* 0x00000000163172ca */ /* 0x000fe400000e0000 */
[----:B--2---:R-:W-:Y:S01]  /*9d80*/  R2UR UR21, R23 ;  /* 0x00000000171572ca */ /* 0x004fe200000e0000 */
[----:B------:R-:W-:Y:S01]  /*9d90*/  UIADD3 UR16, UR6, 0x23400, URZ ;  /* 0x0002340006107890 */ /* 0x000fe2000fffe03f */
[----:B------:R-:W-:Y:S01]  /*9da0*/  R2UR UR20, R24 ;  /* 0x00000000181472ca */ /* 0x000fe200000e0000 */
[----:B------:R-:W-:Y:S01]  /*9db0*/  UMOV UR18, UR34 ;  /* 0x0000002200127c82 */ /* 0x000fe20008000000 */
[----:B------:R-:W-:Y:S02]  /*9dc0*/  R2UR UR19, R25 ;  /* 0x00000000191372ca */ /* 0x000fe400000e0000 */
[----:B---3--:R-:W-:Y:S01]  /*9dd0*/  R2UR UR29, R26 ;  /* 0x000000001a1d72ca */ /* 0x008fe200000e0000 */
[----:B------:R-:W-:Y:S01]  /*9de0*/  UIADD3 UR24, UR6, 0x22c00, URZ ;  /* 0x00022c0006187890 */ /* 0x000fe2000fffe03f */
[----:B------:R-:W-:-:S03]  /*9df0*/  R2UR UR28, R27 ;  /* 0x000000001b1c72ca */ /* 0x000fc600000e0000 */
[----:B------:R-:W-:Y:S01]  /*9e00*/  UTMALDG.4D.MULTICAST [UR48], [UR4], UR7, desc[UR14] ;  /* 0x00000e30040073b4 */ /* 0x000fe20008019807 */
[----:B------:R-:W-:Y:S01]  /*9e10*/  R2UR UR27, R28 ;  /* 0x000000001c1b72ca */ /* 0x000fe200000e0000 */
[----:B------:R-:W-:Y:S01]  /*9e20*/  UMOV UR26, UR34 ;  /* 0x00000022001a7c82 */ /* 0x000fe20008000000 */
[----:B------:R-:W-:Y:S01]  /*9e30*/  UTMALDG.4D.MULTICAST [UR40], [UR4], UR7, desc[UR14] ;  /* 0x00000e28040073b4 */ /* 0x000fe20008019807 */
[----:B------:R0:W-:Y:S01]  /*9e40*/  UTMALDG.4D.MULTICAST [UR8], [UR4], UR7, desc[UR14] ;  /* 0x00000e08040073b4 */ /* 0x0001e20008019807 */
[----:B------:R1:W-:Y:S09]  /*9e50*/  UTMALDG.4D.MULTICAST [UR32], [UR4], UR7, desc[UR14] ;  /* 0x00000e20040073b4 */ /* 0x0003f20008019807 */
[----:B------:R1:W-:Y:S01]  /*9e60*/  UTMALDG.4D.MULTICAST [UR24], [UR4], UR7, desc[UR14] ;  /* 0x00000e18040073b4 */ /* 0x0003e20008019807 */
[----:B------:R1:W-:Y:S01]  /*9e70*/  UTMALDG.4D.MULTICAST [UR16], [UR4], UR7, desc[UR14] ;  /* 0x00000e10040073b4 */ /* 0x0003e20008019807 */
[----:B0-----:R-:W-:Y:S01]  /*9e80*/  UIADD3 UR8, UR6, 0x23c00, URZ ;  /* 0x00023c0006087890 */ /* 0x001fe2000fffe03f */
[----:B------:R-:W-:-:S08]  /*9e90*/  UMOV UR11, UR22 ;  /* 0x00000016000b7c82 */ /* 0x000fd00008000000 */
[----:B------:R1:W-:Y:S02]  /*9ea0*/  UTMALDG.4D.MULTICAST [UR8], [UR4], UR7, desc[UR14] ;  /* 0x00000e08040073b4 */ /* 0x0003e40008019807 */
[----:B-1----:R-:W-:Y:S05]  /*9eb0*/  @P5 BRA `(.L_x_152) ;  /* 0xffffffc800685947 */ /* 0x002fea000383ffff */
.L_x_148:
[----:B------:R-:W-:Y:S05]  /*9ec0*/  WARPSYNC.ALL ;  /* 0x0000000000007948 */ /* 0x000fea0003800000 */
[----:B------:R-:W-:-:S13]  /*9ed0*/  ELECT P0, URZ, PT ;  /* 0x00000000003f782f */ /* 0x000fda0003800000 */
[----:B------:R-:W-:Y:S05]  /*9ee0*/  @!P0 EXIT ;  /* 0x000000000000894d */ /* 0x000fea0003800000 */
[----:B------:R-:W-:-:S04]  /*9ef0*/  LOP3.LUT R3, R3, 0x2, RZ, 0xfc, !PT ;  /* 0x0000000203037812 */ /* 0x000fc800078efcff */
[----:B------:R-:W-:-:S13]  /*9f00*/  ISETP.NE.AND P0, PT, R3, 0x3, PT ;  /* 0x000000030300780c */ /* 0x000fda0003f05270 */
[----:B------:R-:W-:Y:S05]  /*9f10*/  @!P0 BRA `(.L_x_153) ;  /* 0x0000000000048947 */ /* 0x000fea0003800000 */
[----:B------:R-:W-:Y:S01]  /*9f20*/  BPT.TRAP 0x1 ;  /* 0x000000040000795c */ /* 0x000fe20000300000 */
.L_x_153:
[----:B------:R-:W-:Y:S01]  /*9f30*/  MOV R3, 0x400 ;  /* 0x0000040000037802 */ /* 0x000fe20000000f00 */
[C---:B------:R-:W-:Y:S01]  /*9f40*/  IMAD.SHL.U32 R2, R5.reuse, 0x8, RZ ;  /* 0x0000000805027824 */ /* 0x040fe200078e00ff */
[C---:B------:R-:W-:Y:S02]  /*9f50*/  LOP3.LUT P0, RZ, R5.reuse, 0x4, RZ, 0xc0, !PT ;  /* 0x0000000405ff7812 */ /* 0x040fe4000780c0ff */
[----:B------:R-:W-:Y:S02]  /*9f60*/  LEA R0, R0, R3, 0x18 ;  /* 0x0000000300007211 */ /* 0x000fe400078ec0ff */
[----:B------:R-:W-:Y:S02]  /*9f70*/  LOP3.LUT R3, R2, 0x18, RZ, 0xc0, !PT ;  /* 0x0000001802037812 */ /* 0x000fe400078ec0ff */
[----:B------:R-:W-:Y:S01]  /*9f80*/  SEL R2, RZ, 0x1, P0 ;  /* 0x00000001ff027807 */ /* 0x000fe20000000000 */
[----:B------:R-:W-:Y:S01]  /*9f90*/  VIADD R0, R0, 0x30020 ;  /* 0x0003002000007836 */ /* 0x000fe20000000000 */
[----:B------:R-:W-:-:S02]  /*9fa0*/  LOP3.LUT R5, R5, 0x3, RZ, 0xc0, !PT ;  /* 0x0000000305057812 */ /* 0x000fc400078ec0ff */
[----:B------:R-:W-:Y:S01]  /*9fb0*/  SHF.L.U32 R2, R2, 0x1f, RZ ;  /* 0x0000001f02027819 */ /* 0x000fe200000006ff */
[----:B------:R-:W-:-:S07]  /*9fc0*/  IMAD.IADD R3, R0, 0x1, R3 ;  /* 0x0000000100037824 */ /* 0x000fce00078e0203 */
.L_x_154:
[----:B0-----:R0:W1:Y:S02]  /*9fd0*/  SYNCS.PHASECHK.TRANS64.TRYWAIT P1, [R3+URZ], R2 ;  /* 0x00000002030075a7 */ /* 0x001064000802017f */
[----:B-1----:R-:W-:Y:S05]  /*9fe0*/  @!P1 NANOSLEEP.SYNCS 0x989680 ;  /* 0x009896800000995d */ /* 0x002fea0003900000 */
[----:B------:R-:W1:Y:S02]  /*9ff0*/  @!P1 SYNCS.PHASECHK.TRANS64 P1, [R3+URZ], R2 ;  /* 0x00000002030095a7 */ /* 0x000e64000802007f */
[----:B-1----:R-:W-:Y:S05]  /*a000*/  @!P1 BRA `(.L_x_154) ;  /* 0xfffffffc00f09947 */ /* 0x002fea000383ffff */
[----:B------:R-:W-:-:S05]  /*a010*/  VIADD R5, R5, 0x1 ;  /* 0x0000000105057836 */ /* 0x000fca0000000000 */
[C---:B------:R-:W-:Y:S02]  /*a020*/  ISETP.EQ.XOR P0, PT, R5.reuse, 0x4, !P0 ;  /* 0x000000040500780c */ /* 0x040fe40004702a70 */
[C---:B------:R-:W-:Y:S02]  /*a030*/  ISETP.NE.AND P1, PT, R5.reuse, 0x4, PT ;  /* 0x000000040500780c */ /* 0x040fe40003f25270 */
[----:B0-----:R-:W-:Y:S02]  /*a040*/  SEL R2, RZ, 0x1, !P0 ;  /* 0x00000001ff027807 */ /* 0x001fe40004000000 */
[----:B------:R-:W-:Y:S02]  /*a050*/  SEL R5, R5, RZ, P1 ;  /* 0x000000ff05057207 */ /* 0x000fe40000800000 */
[----:B------:R-:W-:-:S03]  /*a060*/  SHF.L.U32 R3, R2, 0x1f, RZ ;  /* 0x0000001f02037819 */ /* 0x000fc600000006ff */
[----:B------:R-:W-:-:S07]  /*a070*/  IMAD R2, R5, 0x8, R0 ;  /* 0x0000000805027824 */ /* 0x000fce00078e0200 */
.L_x_155:
[----:B0-----:R0:W1:Y:S02]  /*a080*/  SYNCS.PHASECHK.TRANS64.TRYWAIT P1, [R2+URZ], R3 ;  /* 0x00000003020075a7 */ /* 0x001064000802017f */
[----:B-1----:R-:W-:Y:S05]  /*a090*/  @!P1 NANOSLEEP.SYNCS 0x989680 ;  /* 0x009896800000995d */ /* 0x002fea0003900000 */
[----:B------:R-:W1:Y:S02]  /*a0a0*/  @!P1 SYNCS.PHASECHK.TRANS64 P1, [R2+URZ], R3 ;  /* 0x00000003020095a7 */ /* 0x000e64000802007f */
[----:B-1----:R-:W-:Y:S05]  /*a0b0*/  @!P1 BRA `(.L_x_155) ;  /* 0xfffffffc00f09947 */ /* 0x002fea000383ffff */
[----:B------:R-:W-:-:S05]  /*a0c0*/  VIADD R5, R5, 0x1 ;  /* 0x0000000105057836 */ /* 0x000fca0000000000 */
[C---:B------:R-:W-:Y:S02]  /*a0d0*/  ISETP.EQ.XOR P0, PT, R5.reuse, 0x4, P0 ;  /* 0x000000040500780c */ /* 0x040fe40000702a70 */
[C---:B------:R-:W-:Y:S02]  /*a0e0*/  ISETP.NE.AND P1, PT, R5.reuse, 0x4, PT ;  /* 0x000000040500780c */ /* 0x040fe40003f25270 */
[----:B0-----:R-:W-:Y:S02]  /*a0f0*/  SEL R2, RZ, 0x1, !P0 ;  /* 0x00000001ff027807 */ /* 0x001fe40004000000 */
[----:B------:R-:W-:Y:S02]  /*a100*/  SEL R5, R5, RZ, P1 ;  /* 0x000000ff05057207 */ /* 0x000fe40000800000 */
[----:B------:R-:W-:-:S03]  /*a110*/  SHF.L.U32 R3, R2, 0x1f, RZ ;  /* 0x0000001f02037819 */ /* 0x000fc600000006ff */
[----:B------:R-:W-:-:S07]  /*a120*/  IMAD R2, R5, 0x8, R0 ;  /* 0x0000000805027824 */ /* 0x000fce00078e0200 */
.L_x_156:
[----:B0-----:R0:W1:Y:S02]  /*a130*/  SYNCS.PHASECHK.TRANS64.TRYWAIT P1, [R2+URZ], R3 ;  /* 0x00000003020075a7 */ /* 0x001064000802017f */
[----:B-1----:R-:W-:Y:S05]  /*a140*/  @!P1 NANOSLEEP.SYNCS 0x989680 ;  /* 0x009896800000995d */ /* 0x002fea0003900000 */
[----:B------:R-:W1:Y:S02]  /*a150*/  @!P1 SYNCS.PHASECHK.TRANS64 P1, [R2+URZ], R3 ;  /* 0x00000003020095a7 */ /* 0x000e64000802007f */
[----:B-1----:R-:W-:Y:S05]  /*a160*/  @!P1 BRA `(.L_x_156) ;  /* 0xfffffffc00f09947 */ /* 0x002fea000383ffff */
[----:B------:R-:W-:-:S05]  /*a170*/  VIADD R5, R5, 0x1 ;  /* 0x0000000105057836 */ /* 0x000fca0000000000 */
[C---:B------:R-:W-:Y:S02]  /*a180*/  ISETP.NE.AND P1, PT, R5.reuse, 0x4, PT ;  /* 0x000000040500780c */ /* 0x040fe40003f25270 */
[C---:B------:R-:W-:Y:S02]  /*a190*/  ISETP.EQ.XOR P0, PT, R5.reuse, 0x4, P0 ;  /* 0x000000040500780c */ /* 0x040fe40000702a70 */
[----:B------:R-:W-:Y:S02]  /*a1a0*/  SEL R5, R5, RZ, P1 ;  /* 0x000000ff05057207 */ /* 0x000fe40000800000 */
[----:B0-----:R-:W-:-:S03]  /*a1b0*/  SEL R2, RZ, 0x1, !P0 ;  /* 0x00000001ff027807 */ /* 0x001fc60004000000 */
[----:B------:R-:W-:Y:S01]  /*a1c0*/  IMAD R5, R5, 0x8, R0 ;  /* 0x0000000805057824 */ /* 0x000fe200078e0200 */
[----:B------:R-:W-:-:S07]  /*a1d0*/  SHF.L.U32 R2, R2, 0x1f, RZ ;  /* 0x0000001f02027819 */ /* 0x000fce00000006ff */
.L_x_157:
[----:B0-----:R0:W1:Y:S02]  /*a1e0*/  SYNCS.PHASECHK.TRANS64.TRYWAIT P0, [R5+URZ], R2 ;  /* 0x00000002050075a7 */ /* 0x001064000800017f */
[----:B-1----:R-:W-:Y:S05]  /*a1f0*/  @!P0 NANOSLEEP.SYNCS 0x989680 ;  /* 0x009896800000895d */ /* 0x002fea0003900000 */
[----:B------:R-:W1:Y:S02]  /*a200*/  @!P0 SYNCS.PHASECHK.TRANS64 P0, [R5+URZ], R2 ;  /* 0x00000002050085a7 */ /* 0x000e64000800007f */
[----:B-1----:R-:W-:Y:S05]  /*a210*/  @P0 EXIT ;  /* 0x000000000000094d */ /* 0x002fea0003800000 */
[----:B------:R-:W-:Y:S05]  /*a220*/  BRA `(.L_x_157) ;  /* 0xfffffffc00ec7947 */ /* 0x000fea000383ffff */
.L_x_158:
[----:B------:R-:W-:-:S00]  /*a230*/  BRA `(.L_x_158) ;  /* 0xfffffffc00fc7947 */ /* 0x000fc0000383ffff */
[----:B------:R-:W-:-:S00]  /*a240*/  NOP ;  /* 0x0000000000007918 */ /* 0x000fc00000000000 */
        /* <DEDUP_REMOVED lines=11> */
.L_x_159:


//--------------------- .nv.shared._ZN7cutlass13device_kernelINS_4conv6kernel13ConvUniversalINS1_16ConvProblemShapeILNS1_8OperatorE0ELi2EEENS1_10collective14CollectiveConvINS1_46MainloopSm90TmaGmmaWarpSpecializedImplicitGemmILS5_0ELi4ELi2EN4cute5tupleIJNSA_1CILi2EEENSC_ILi1EEESE_EEENS1_36KernelImplicitTmaWarpSpecializedSm90ELi1EEENSB_IJNSC_ILi128EEENSC_ILi64EEENSB_IJSJ_EEEEEENS_10tfloat32_tESM_NSA_8TiledMMAINSA_8MMA_AtomIJNSA_4SM904GMMA29MMA_64x64x8_F32TF32TF32_SS_TNILNSQ_7ScaleInE1ELSS_1EEEEEENSA_6LayoutINSB_IJSE_SE_SE_EEENSB_IJNSC_ILi0EEESX_SX_EEEEENSB_IJNSA_10UnderscoreES10_S10_EEEEENS7_6detail26Sm90ImplicitGemmTileTraitsINSA_20SM90_TMA_LOAD_IM2COLENSA_14ComposedLayoutINSA_7SwizzleILi3ELi4ELi3EEENSA_18smem_ptr_flag_bitsILi32EEENSV_INSB_IJNSB_IJNSC_ILi8EEENSC_ILi16EEEEEENSB_IJNSC_ILi32EEESD_EEENSB_IJSE_NSC_ILi4EEEEEEEEENSB_IJNSB_IJS1E_NSC_ILi512EEEEEENSB_IJSE_NSC_ILi256EEEEEENSB_IJSX_NSC_ILi8192EEEEEEEEEEEEEvEENS14_INSA_23SM90_TMA_LOAD_MULTICASTENS16_IS18_S1A_NSV_INSB_IJNSB_IJS1B_S1B_EEES1F_S1H_EEENSB_IJS1K_S1M_NSB_IJSX_NSC_ILi4096EEEEEEEEEEEEEvEEEENS_8epilogue10collective6detail29Sm90TmaWarpSpecializedAdapterINS24_15DefaultEpilogueISM_NSB_IJNSB_IJlllEEESE_SX_EEES29_NS23_6thread17LinearCombinationISM_Li1EffLNS2A_9ScaleType4KindE0ELNS_15FloatRoundStyleE2ESM_EENS_4gemm15EpilogueDefaultEEEEEvvEEEEvNT_6ParamsE --------------------------
	.section	.nv.shared._ZN7cutlass13device_kernelINS_4conv6kernel13ConvUniversalINS1_16ConvProblemShapeILNS1_8OperatorE0ELi2EEENS1_10collective14CollectiveConvINS1_46MainloopSm90TmaGmmaWarpSpecializedImplicitGemmILS5_0ELi4ELi2EN4cute5tupleIJNSA_1CILi2EEENSC_ILi1EEESE_EEENS1_36KernelImplicitTmaWarpSpecializedSm90ELi1EEENSB_IJNSC_ILi128EEENSC_ILi64EEENSB_IJSJ_EEEEEENS_10tfloat32_tESM_NSA_8TiledMMAINSA_8MMA_AtomIJNSA_4SM904GMMA29MMA_64x64x8_F32TF32TF32_SS_TNILNSQ_7ScaleInE1ELSS_1EEEEEENSA_6LayoutINSB_IJSE_SE_SE_EEENSB_IJNSC_ILi0EEESX_SX_EEEEENSB_IJNSA_10UnderscoreES10_S10_EEEEENS7_6detail26Sm90ImplicitGemmTileTraitsINSA_20SM90_TMA_LOAD_IM2COLENSA_14ComposedLayoutINSA_7SwizzleILi3ELi4ELi3EEENSA_18smem_ptr_flag_bitsILi32EEENSV_INSB_IJNSB_IJNSC_ILi8EEENSC_ILi16EEEEEENSB_IJNSC_ILi32EEESD_EEENSB_IJSE_NSC_ILi4EEEEEEEEENSB_IJNSB_IJS1E_NSC_ILi512EEEEEENSB_IJSE_NSC_ILi256EEEEEENSB_IJSX_NSC_ILi8192EEEEEEEEEEEEEvEENS14_INSA_23SM90_TMA_LOAD_MULTICASTENS16_IS18_S1A_NSV_INSB_IJNSB_IJS1B_S1B_EEES1F_S1H_EEENSB_IJS1K_S1M_NSB_IJSX_NSC_ILi4096EEEEEEEEEEEEEvEEEENS_8epilogue10collective6detail29Sm90TmaWarpSpecializedAdapterINS24_15DefaultEpilogueISM_NSB_IJNSB_IJlllEEESE_SX_EEES29_NS23_6thread17LinearCombinationISM_Li1EffLNS2A_9ScaleType4KindE0ELNS_15FloatRoundStyleE2ESM_EENS_4gemm15EpilogueDefaultEEEEEvvEEEEvNT_6ParamsE,"aw",@nobits
	.sectionflags	@""
	.align	16
	.zero		1024


//--------------------- .nv.shared.reserved.0     --------------------------
	.section	.nv.shared.reserved.0,"aw",@nobits
	.weak		__nv_reservedSMEM_offset_0_alias
	.size		__nv_reservedSMEM_offset_0_alias, 0, 0
	.other		__nv_reservedSMEM_offset_0_alias,@"STO_CUDA_RESERVED_SHARED STV_DEFAULT"
__nv_reservedSMEM_offset_0_alias:
	.zero		0


//--------------------- .nv.global                --------------------------
	.section	.nv.global,"aw",@nobits
.nv.global:
	.type		_ZN39_INTERNAL_52e91e5e_4_k_cu_a97282f6_27914cute1_E,@object
	.size		_ZN39_INTERNAL_52e91e5e_4_k_cu_a97282f6_27914cute1_E,(_ZN39_INTERNAL_52e91e5e_4_k_cu_a97282f6_27914cuda3std3__45__cpo6cbeginE - _ZN39_INTERNAL_52e91e5e_4_k_cu_a97282f6_27914cute1_E)
_ZN39_INTERNAL_52e91e5e_4_k_cu_a97282f6_27914cute1_E:
	.zero		1
	.type		_ZN39_INTERNAL_52e91e5e_4_k_cu_a97282f6_27914cuda3std3__45__cpo6cbeginE,@object
	.size		_ZN39_INTERNAL_52e91e5e_4_k_cu_a97282f6_27914cuda3std3__45__cpo6cbeginE,(_ZN39_INTERNAL_52e91e5e_4_k_cu_a97282f6_27914cuda3std3__48in_placeE - _ZN39_INTERNAL_52e91e5e_4_k_cu_a97282f6_27914cuda3std3__45__cpo6cbeginE)
_ZN39_INTERNAL_52e91e5e_4_k_cu_a97282f6_27914cuda3std3__45__cpo6cbeginE:
	.zero		1
	.type		_ZN39_INTERNAL_52e91e5e_4_k_cu_a97282f6_27914cuda3std3__48in_placeE,@object
	.size		_ZN39_INTERNAL_52e91e5e_4_k_cu_a97282f6_27914cuda3std3__48in_placeE,(_ZN39_INTERNAL_52e91e5e_4_k_cu_a97282f6_27914cuda3std6ranges3__45__cpo9iter_moveE - _ZN39_INTERNAL_52e91e5e_4_k_cu_a97282f6_27914cuda3std3__48in_placeE)
_ZN39_INTERNAL_52e91e5e_4_k_cu_a97282f6_27914cuda3std3__48in_placeE:
	.zero		1
	.type		_ZN39_INTERNAL_52e91e5e_4_k_cu_a97282f6_27914cuda3std6ranges3__45__cpo9iter_moveE,@object
	.size		_ZN39_INTERNAL_52e91e5e_4_k_cu_a97282f6_27914cuda3std6ranges3__45__cpo9iter_moveE,(_ZN39_INTERNAL_52e91e5e_4_k_cu_a97282f6_27914cuda3std3__45__cpo5beginE - _ZN39_INTERNAL_52e91e5e_4_k_cu_a97282f6_27914cuda3std6ranges3__45__cpo9iter_moveE)
_ZN39_INTERNAL_52e91e5e_4_k_cu_a97282f6_27914cuda3std6ranges3__45__cpo9iter_moveE:
	.zero		1
	.type		_ZN39_INTERNAL_52e91e5e_4_k_cu_a97282f6_27914cuda3std3__45__cpo5beginE,@object
	.size		_ZN39_INTERNAL_52e91e5e_4_k_cu_a97282f6_27914cuda3std3__45__cpo5beginE,(_ZN39_INTERNAL_52e91e5e_4_k_cu_a97282f6_27914cuda3std3__441_GLOBAL__N__52e91e5e_4_k_cu_a97282f6_27916ignoreE - _ZN39_INTERNAL_52e91e5e_4_k_cu_a97282f6_27914cuda3std3__45__cpo5beginE)
_ZN39_INTERNAL_52e91e5e_4_k_cu_a97282f6_27914cuda3std3__45__cpo5beginE:
	.zero		1
	.type		_ZN39_INTERNAL_52e91e5e_4_k_cu_a97282f6_27914cuda3std3__441_GLOBAL__N__52e91e5e_4_k_cu_a97282f6_27916ignoreE,@object
	.size		_ZN39_INTERNAL_52e91e5e_4_k_cu_a97282f6_27914cuda3std3__441_GLOBAL__N__52e91e5e_4_k_cu_a97282f6_27916ignoreE,(_ZN39_INTERNAL_52e91e5e_4_k_cu_a97282f6_27914cute7productE - _ZN39_INTERNAL_52e91e5e_4_k_cu_a97282f6_27914cuda3std3__441_GLOBAL__N__52e91e5e_4_k_cu_a97282f6_27916ignoreE)
_ZN39_INTERNAL_52e91e5e_4_k_cu_a97282f6_27914cuda3std3__441_GLOBAL__N__52e91e5e_4_k_cu_a97282f6_27916ignoreE:
	.zero		1
	.type		_ZN39_INTERNAL_52e91e5e_4_k_cu_a97282f6_27914cute7productE,@object
	.size		_ZN39_INTERNAL_52e91e5e_4_k_cu_a97282f6_27914cute7productE,(_ZN39_INTERNAL_52e91e5e_4_k_cu_a97282f6_27914cuda3std3__45__cpo3endE - _ZN39_INTERNAL_52e91e5e_4_k_cu_a97282f6_27914cute7productE)
_ZN39_INTERNAL_52e91e5e_4_k_cu_a97282f6_27914cute7productE:
	.zero		1
	.type		_ZN39_INTERNAL_52e91e5e_4_k_cu_a97282f6_27914cuda3std3__45__cpo3endE,@object
	.size		_ZN39_INTERNAL_52e91e5e_4_k_cu_a97282f6_27914cuda3std3__45__cpo3endE,(_ZN39_INTERNAL_52e91e5e_4_k_cu_a97282f6_27914cuda3std3__419piecewise_constructE - _ZN39_INTERNAL_52e91e5e_4_k_cu_a97282f6_27914cuda3std3__45__cpo3endE)
_ZN39_INTERNAL_52e91e5e_4_k_cu_a97282f6_27914cuda3std3__45__cpo3endE:
	.zero		1
	.type		_ZN39_INTERNAL_52e91e5e_4_k_cu_a97282f6_27914cuda3std3__419piecewise_constructE,@object
	.size		_ZN39_INTERNAL_52e91e5e_4_k_cu_a97282f6_27914cuda3std3__419piecewise_constructE,(_ZN39_INTERNAL_52e91e5e_4_k_cu_a97282f6_27914cuda3std3__45__cpo4cendE - _ZN39_INTERNAL_52e91e5e_4_k_cu_a97282f6_27914cuda3std3__419piecewise_constructE)
_ZN39_INTERNAL_52e91e5e_4_k_cu_a97282f6_27914cuda3std3__419piecewise_constructE:
	.zero		1
	.type		_ZN39_INTERNAL_52e91e5e_4_k_cu_a97282f6_27914cuda3std3__45__cpo4cendE,@object
	.size		_ZN39_INTERNAL_52e91e5e_4_k_cu_a97282f6_27914cuda3std3__45__cpo4cendE,(_ZN39_INTERNAL_52e91e5e_4_k_cu_a97282f6_27914cuda3std6ranges3__45__cpo4swapE - _ZN39_INTERNAL_52e91e5e_4_k_cu_a97282f6_27914cuda3std3__45__cpo4cendE)
_ZN39_INTERNAL_52e91e5e_4_k_cu_a97282f6_27914cuda3std3__45__cpo4cendE:
	.zero		1
	.type		_ZN39_INTERNAL_52e91e5e_4_k_cu_a97282f6_27914cuda3std6ranges3__45__cpo4swapE,@object
	.size		_ZN39_INTERNAL_52e91e5e_4_k_cu_a97282f6_27914cuda3std6ranges3__45__cpo4swapE,(.L_7 - _ZN39_INTERNAL_52e91e5e_4_k_cu_a97282f6_27914cuda3std6ranges3__45__cpo4swapE)
_ZN39_INTERNAL_52e91e5e_4_k_cu_a97282f6_27914cuda3std6ranges3__45__cpo4swapE:
	.zero		1
.L_7:


//--------------------- .nv.constant0._ZN7cutlass13device_kernelINS_4conv6kernel13ConvUniversalINS1_16ConvProblemShapeILNS1_8OperatorE0ELi2EEENS1_10collective14CollectiveConvINS1_46MainloopSm90TmaGmmaWarpSpecializedImplicitGemmILS5_0ELi4ELi2EN4cute5tupleIJNSA_1CILi2EEENSC_ILi1EEESE_EEENS1_36KernelImplicitTmaWarpSpecializedSm90ELi1EEENSB_IJNSC_ILi128EEENSC_ILi64EEENSB_IJSJ_EEEEEENS_10tfloat32_tESM_NSA_8TiledMMAINSA_8MMA_AtomIJNSA_4SM904GMMA29MMA_64x64x8_F32TF32TF32_SS_TNILNSQ_7ScaleInE1ELSS_1EEEEEENSA_6LayoutINSB_IJSE_SE_SE_EEENSB_IJNSC_ILi0EEESX_SX_EEEEENSB_IJNSA_10UnderscoreES10_S10_EEEEENS7_6detail26Sm90ImplicitGemmTileTraitsINSA_20SM90_TMA_LOAD_IM2COLENSA_14ComposedLayoutINSA_7SwizzleILi3ELi4ELi3EEENSA_18smem_ptr_flag_bitsILi32EEENSV_INSB_IJNSB_IJNSC_ILi8EEENSC_ILi16EEEEEENSB_IJNSC_ILi32EEESD_EEENSB_IJSE_NSC_ILi4EEEEEEEEENSB_IJNSB_IJS1E_NSC_ILi512EEEEEENSB_IJSE_NSC_ILi256EEEEEENSB_IJSX_NSC_ILi8192EEEEEEEEEEEEEvEENS14_INSA_23SM90_TMA_LOAD_MULTICASTENS16_IS18_S1A_NSV_INSB_IJNSB_IJS1B_S1B_EEES1F_S1H_EEENSB_IJS1K_S1M_NSB_IJSX_NSC_ILi4096EEEEEEEEEEEEEvEEEENS_8epilogue10collective6detail29Sm90TmaWarpSpecializedAdapterINS24_15DefaultEpilogueISM_NSB_IJNSB_IJlllEEESE_SX_EEES29_NS23_6thread17LinearCombinationISM_Li1EffLNS2A_9ScaleType4KindE0ELNS_15FloatRoundStyleE2ESM_EENS_4gemm15EpilogueDefaultEEEEEvvEEEEvNT_6ParamsE --------------------------
	.section	.nv.constant0._ZN7cutlass13device_kernelINS_4conv6kernel13ConvUniversalINS1_16ConvProblemShapeILNS1_8OperatorE0ELi2EEENS1_10collective14CollectiveConvINS1_46MainloopSm90TmaGmmaWarpSpecializedImplicitGemmILS5_0ELi4ELi2EN4cute5tupleIJNSA_1CILi2EEENSC_ILi1EEESE_EEENS1_36KernelImplicitTmaWarpSpecializedSm90ELi1EEENSB_IJNSC_ILi128EEENSC_ILi64EEENSB_IJSJ_EEEEEENS_10tfloat32_tESM_NSA_8TiledMMAINSA_8MMA_AtomIJNSA_4SM904GMMA29MMA_64x64x8_F32TF32TF32_SS_TNILNSQ_7ScaleInE1ELSS_1EEEEEENSA_6LayoutINSB_IJSE_SE_SE_EEENSB_IJNSC_ILi0EEESX_SX_EEEEENSB_IJNSA_10UnderscoreES10_S10_EEEEENS7_6detail26Sm90ImplicitGemmTileTraitsINSA_20SM90_TMA_LOAD_IM2COLENSA_14ComposedLayoutINSA_7SwizzleILi3ELi4ELi3EEENSA_18smem_ptr_flag_bitsILi32EEENSV_INSB_IJNSB_IJNSC_ILi8EEENSC_ILi16EEEEEENSB_IJNSC_ILi32EEESD_EEENSB_IJSE_NSC_ILi4EEEEEEEEENSB_IJNSB_IJS1E_NSC_ILi512EEEEEENSB_IJSE_NSC_ILi256EEEEEENSB_IJSX_NSC_ILi8192EEEEEEEEEEEEEvEENS14_INSA_23SM90_TMA_LOAD_MULTICASTENS16_IS18_S1A_NSV_INSB_IJNSB_IJS1B_S1B_EEES1F_S1H_EEENSB_IJS1K_S1M_NSB_IJSX_NSC_ILi4096EEEEEEEEEEEEEvEEEENS_8epilogue10collective6detail29Sm90TmaWarpSpecializedAdapterINS24_15DefaultEpilogueISM_NSB_IJNSB_IJlllEEESE_SX_EEES29_NS23_6thread17LinearCombinationISM_Li1EffLNS2A_9ScaleType4KindE0ELNS_15FloatRoundStyleE2ESM_EENS_4gemm15EpilogueDefaultEEEEEvvEEEEvNT_6ParamsE,"a",@progbits
	.sectionflags	@""
	.align	4
.nv.constant0._ZN7cutlass13device_kernelINS_4conv6kernel13ConvUniversalINS1_16ConvProblemShapeILNS1_8OperatorE0ELi2EEENS1_10collective14CollectiveConvINS1_46MainloopSm90TmaGmmaWarpSpecializedImplicitGemmILS5_0ELi4ELi2EN4cute5tupleIJNSA_1CILi2EEENSC_ILi1EEESE_EEENS1_36KernelImplicitTmaWarpSpecializedSm90ELi1EEENSB_IJNSC_ILi128EEENSC_ILi64EEENSB_IJSJ_EEEEEENS_10tfloat32_tESM_NSA_8TiledMMAINSA_8MMA_AtomIJNSA_4SM904GMMA29MMA_64x64x8_F32TF32TF32_SS_TNILNSQ_7ScaleInE1ELSS_1EEEEEENSA_6LayoutINSB_IJSE_SE_SE_EEENSB_IJNSC_ILi0EEESX_SX_EEEEENSB_IJNSA_10UnderscoreES10_S10_EEEEENS7_6detail26Sm90ImplicitGemmTileTraitsINSA_20SM90_TMA_LOAD_IM2COLENSA_14ComposedLayoutINSA_7SwizzleILi3ELi4ELi3EEENSA_18smem_ptr_flag_bitsILi32EEENSV_INSB_IJNSB_IJNSC_ILi8EEENSC_ILi16EEEEEENSB_IJNSC_ILi32EEESD_EEENSB_IJSE_NSC_ILi4EEEEEEEEENSB_IJNSB_IJS1E_NSC_ILi512EEEEEENSB_IJSE_NSC_ILi256EEEEEENSB_IJSX_NSC_ILi8192EEEEEEEEEEEEEvEENS14_INSA_23SM90_TMA_LOAD_MULTICASTENS16_IS18_S1A_NSV_INSB_IJNSB_IJS1B_S1B_EEES1F_S1H_EEENSB_IJS1K_S1M_NSB_IJSX_NSC_ILi4096EEEEEEEEEEEEEvEEEENS_8epilogue10collective6detail29Sm90TmaWarpSpecializedAdapterINS24_15DefaultEpilogueISM_NSB_IJNSB_IJlllEEESE_SX_EEES29_NS23_6thread17LinearCombinationISM_Li1EffLNS2A_9ScaleType4KindE0ELNS_15FloatRoundStyleE2ESM_EENS_4gemm15EpilogueDefaultEEEEEvvEEEEvNT_6ParamsE:
	.zero		1536


//--------------------- SYMBOLS --------------------------

	.type		.nv.reservedSmem.offset0,@object
	.size		.nv.reservedSmem.offset0,0x4
